//
// Generated by NVIDIA NVVM Compiler
//
// Compiler Build ID: CL-36424714
// Cuda compilation tools, release 13.0, V13.0.88
// Based on NVVM 20.0.0
//

.version 9.0
.target sm_100
.address_size 64

	// .globl	_Z15copyArrayDevicePiS_ii
// _ZZ10mergeInMemPiiiE1v has been demoted
// _ZZ10mergeInMemPiiiE3aux has been demoted

.visible .entry _Z15copyArrayDevicePiS_ii(
	.param .u64 .ptr .align 1 _Z15copyArrayDevicePiS_ii_param_0,
	.param .u64 .ptr .align 1 _Z15copyArrayDevicePiS_ii_param_1,
	.param .u32 _Z15copyArrayDevicePiS_ii_param_2,
	.param .u32 _Z15copyArrayDevicePiS_ii_param_3
)
{
	.reg .pred 	%p<7>;
	.reg .b32 	%r<36>;
	.reg .b64 	%rd<18>;

	ld.param.u64 	%rd3, [_Z15copyArrayDevicePiS_ii_param_0];
	ld.param.u64 	%rd4, [_Z15copyArrayDevicePiS_ii_param_1];
	ld.param.u32 	%r12, [_Z15copyArrayDevicePiS_ii_param_2];
	ld.param.u32 	%r13, [_Z15copyArrayDevicePiS_ii_param_3];
	cvta.to.global.u64 	%rd1, %rd3;
	cvta.to.global.u64 	%rd2, %rd4;
	mov.u32 	%r14, %ntid.x;
	mul.lo.s32 	%r1, %r13, %r14;
	mov.u32 	%r15, %tid.x;
	mov.u32 	%r16, %ctaid.x;
	mad.lo.s32 	%r34, %r16, %r14, %r15;
	setp.ge.s32 	%p1, %r34, %r12;
	@%p1 bra 	$L__BB0_7;
	add.s32 	%r17, %r34, %r1;
	max.s32 	%r18, %r12, %r17;
	setp.lt.s32 	%p2, %r17, %r12;
	selp.u32 	%r19, 1, 0, %p2;
	add.s32 	%r20, %r17, %r19;
	sub.s32 	%r21, %r18, %r20;
	div.u32 	%r22, %r21, %r1;
	add.s32 	%r3, %r22, %r19;
	and.b32  	%r23, %r3, 3;
	setp.eq.s32 	%p3, %r23, 3;
	@%p3 bra 	$L__BB0_4;
	add.s32 	%r24, %r3, 1;
	and.b32  	%r25, %r24, 3;
	neg.s32 	%r32, %r25;
$L__BB0_3:
	.pragma "nounroll";
	mul.wide.s32 	%rd5, %r34, 4;
	add.s64 	%rd6, %rd1, %rd5;
	add.s64 	%rd7, %rd2, %rd5;
	ld.global.u32 	%r26, [%rd7];
	st.global.u32 	[%rd6], %r26;
	add.s32 	%r34, %r34, %r1;
	add.s32 	%r32, %r32, 1;
	setp.ne.s32 	%p4, %r32, 0;
	@%p4 bra 	$L__BB0_3;
$L__BB0_4:
	setp.lt.u32 	%p5, %r3, 3;
	@%p5 bra 	$L__BB0_7;
	mul.wide.s32 	%rd11, %r1, 4;
	shl.b32 	%r31, %r1, 2;
$L__BB0_6:
	mul.wide.s32 	%rd8, %r34, 4;
	add.s64 	%rd9, %rd2, %rd8;
	ld.global.u32 	%r27, [%rd9];
	add.s64 	%rd10, %rd1, %rd8;
	st.global.u32 	[%rd10], %r27;
	add.s64 	%rd12, %rd9, %rd11;
	ld.global.u32 	%r28, [%rd12];
	add.s64 	%rd13, %rd10, %rd11;
	st.global.u32 	[%rd13], %r28;
	add.s64 	%rd14, %rd12, %rd11;
	ld.global.u32 	%r29, [%rd14];
	add.s64 	%rd15, %rd13, %rd11;
	st.global.u32 	[%rd15], %r29;
	add.s64 	%rd16, %rd14, %rd11;
	ld.global.u32 	%r30, [%rd16];
	add.s64 	%rd17, %rd15, %rd11;
	st.global.u32 	[%rd17], %r30;
	add.s32 	%r34, %r31, %r34;
	setp.lt.s32 	%p6, %r34, %r12;
	@%p6 bra 	$L__BB0_6;
$L__BB0_7:
	ret;

}
	// .globl	_Z10mergeInMemPiii
.visible .entry _Z10mergeInMemPiii(
	.param .u64 .ptr .align 1 _Z10mergeInMemPiii_param_0,
	.param .u32 _Z10mergeInMemPiii_param_1,
	.param .u32 _Z10mergeInMemPiii_param_2
)
{
	.reg .pred 	%p<38>;
	.reg .b32 	%r<132>;
	.reg .b64 	%rd<7>;
	// demoted variable
	.shared .align 4 .b8 _ZZ10mergeInMemPiiiE1v[24576];
	// demoted variable
	.shared .align 4 .b8 _ZZ10mergeInMemPiiiE3aux[24576];
	ld.param.u64 	%rd2, [_Z10mergeInMemPiii_param_0];
	ld.param.u32 	%r48, [_Z10mergeInMemPiii_param_1];
	ld.param.u32 	%r49, [_Z10mergeInMemPiii_param_2];
	cvta.to.global.u64 	%rd1, %rd2;
	add.s32 	%r50, %r48, %r49;
	add.s32 	%r51, %r50, -1;
	div.s32 	%r1, %r51, %r49;
	mov.u32 	%r52, %ctaid.x;
	mul.lo.s32 	%r2, %r1, %r52;
	mov.u32 	%r131, %tid.x;
	setp.lt.s32 	%p2, %r131, %r1;
	add.s32 	%r130, %r131, %r2;
	setp.lt.s32 	%p3, %r130, %r48;
	and.pred  	%p1, %p2, %p3;
	not.pred 	%p4, %p1;
	@%p4 bra 	$L__BB1_3;
	mov.u32 	%r5, %ntid.x;
	mov.u32 	%r118, %r130;
	mov.u32 	%r119, %r131;
$L__BB1_2:
	mul.wide.s32 	%rd3, %r118, 4;
	add.s64 	%rd4, %rd1, %rd3;
	ld.global.u32 	%r54, [%rd4];
	shl.b32 	%r55, %r119, 2;
	mov.u32 	%r56, _ZZ10mergeInMemPiiiE1v;
	add.s32 	%r57, %r56, %r55;
	st.shared.u32 	[%r57], %r54;
	add.s32 	%r119, %r119, %r5;
	setp.lt.s32 	%p5, %r119, %r1;
	add.s32 	%r118, %r119, %r2;
	setp.lt.s32 	%p6, %r118, %r48;
	and.pred  	%p7, %p5, %p6;
	@%p7 bra 	$L__BB1_2;
$L__BB1_3:
	setp.lt.s32 	%p8, %r1, 2;
	@%p8 bra 	$L__BB1_13;
	sub.s32 	%r6, %r48, %r2;
	mov.b32 	%r120, 1;
	mov.u32 	%r7, %ntid.x;
$L__BB1_5:
	bar.sync 	0;
	@%p4 bra 	$L__BB1_30;
	shl.b32 	%r14, %r120, 1;
	mov.u32 	%r121, %r131;
$L__BB1_7:
	div.s32 	%r59, %r121, %r120;
	shr.u32 	%r60, %r59, 31;
	add.s32 	%r61, %r59, %r60;
	and.b32  	%r62, %r61, -2;
	sub.s32 	%r16, %r59, %r62;
	mul.lo.s32 	%r63, %r59, %r120;
	sub.s32 	%r64, %r121, %r63;
	rem.s32 	%r65, %r121, %r14;
	sub.s32 	%r66, %r121, %r65;
	add.s32 	%r17, %r66, %r64;
	shl.b32 	%r67, %r16, 1;
	sub.s32 	%r68, %r59, %r67;
	mad.lo.s32 	%r18, %r120, %r68, %r120;
	add.s32 	%r69, %r18, %r120;
	min.s32 	%r70, %r69, %r1;
	min.s32 	%r19, %r70, %r6;
	setp.le.s32 	%p10, %r19, %r18;
	@%p10 bra 	$L__BB1_28;
	shl.b32 	%r78, %r121, 2;
	mov.u32 	%r79, _ZZ10mergeInMemPiiiE1v;
	add.s32 	%r80, %r79, %r78;
	ld.shared.u32 	%r20, [%r80];
	mov.u32 	%r22, %r19;
	mov.u32 	%r23, %r18;
$L__BB1_9:
	setp.ne.s32 	%p11, %r16, 1;
	add.s32 	%r81, %r22, %r23;
	shr.u32 	%r82, %r81, 31;
	add.s32 	%r83, %r81, %r82;
	shr.s32 	%r127, %r83, 1;
	shl.b32 	%r84, %r127, 2;
	add.s32 	%r86, %r79, %r84;
	ld.shared.u32 	%r25, [%r86];
	setp.ne.s32 	%p12, %r25, %r20;
	or.pred  	%p13, %p11, %p12;
	@%p13 bra 	$L__BB1_23;
	add.s32 	%r96, %r127, 1;
	max.s32 	%r26, %r19, %r96;
$L__BB1_11:
	add.s32 	%r28, %r127, 1;
	setp.ge.s32 	%p24, %r28, %r19;
	mov.u32 	%r128, %r26;
	@%p24 bra 	$L__BB1_27;
	shl.b32 	%r97, %r127, 2;
	add.s32 	%r99, %r79, %r97;
	ld.shared.u32 	%r100, [%r99+4];
	setp.eq.s32 	%p25, %r100, %r20;
	mov.u32 	%r127, %r28;
	mov.u32 	%r128, %r28;
	@%p25 bra 	$L__BB1_11;
	bra.uni 	$L__BB1_27;
$L__BB1_13:
	@%p4 bra 	$L__BB1_16;
	mov.u32 	%r12, %ntid.x;
	mov.u32 	%r115, _ZZ10mergeInMemPiiiE1v;
$L__BB1_15:
	shl.b32 	%r114, %r131, 2;
	add.s32 	%r116, %r115, %r114;
	ld.shared.u32 	%r117, [%r116];
	mul.wide.s32 	%rd5, %r130, 4;
	add.s64 	%rd6, %rd1, %rd5;
	st.global.u32 	[%rd6], %r117;
	add.s32 	%r131, %r131, %r12;
	setp.lt.s32 	%p35, %r131, %r1;
	add.s32 	%r130, %r131, %r2;
	setp.lt.s32 	%p36, %r130, %r48;
	and.pred  	%p37, %p35, %p36;
	@%p37 bra 	$L__BB1_15;
$L__BB1_16:
	ret;
$L__BB1_17:
	setp.gt.s32 	%p17, %r25, %r20;
	add.s32 	%r87, %r127, 1;
	selp.b32 	%r23, %r23, %r87, %p17;
	selp.b32 	%r22, %r127, %r22, %p17;
	setp.lt.s32 	%p18, %r23, %r22;
	@%p18 bra 	$L__BB1_9;
	setp.lt.s32 	%p19, %r127, %r18;
	@%p19 bra 	$L__BB1_22;
	add.s32 	%r21, %r18, -1;
	mov.u32 	%r126, %r127;
$L__BB1_20:
	shl.b32 	%r88, %r126, 2;
	add.s32 	%r90, %r79, %r88;
	ld.shared.u32 	%r91, [%r90];
	setp.le.s32 	%p20, %r91, %r20;
	mov.u32 	%r127, %r126;
	@%p20 bra 	$L__BB1_22;
	add.s32 	%r35, %r126, -1;
	setp.gt.s32 	%p21, %r126, %r18;
	mov.u32 	%r126, %r35;
	mov.u32 	%r127, %r21;
	@%p21 bra 	$L__BB1_20;
$L__BB1_22:
	add.s32 	%r128, %r127, 1;
	bra.uni 	$L__BB1_27;
$L__BB1_23:
	setp.ne.s32 	%p14, %r25, %r20;
	setp.ne.s32 	%p15, %r16, 0;
	or.pred  	%p16, %p15, %p14;
	@%p16 bra 	$L__BB1_17;
	min.s32 	%r29, %r127, %r18;
$L__BB1_25:
	mov.u32 	%r30, %r127;
	setp.le.s32 	%p22, %r30, %r18;
	mov.u32 	%r128, %r29;
	@%p22 bra 	$L__BB1_27;
	add.s32 	%r127, %r30, -1;
	shl.b32 	%r92, %r30, 2;
	add.s32 	%r94, %r79, %r92;
	ld.shared.u32 	%r95, [%r94+-4];
	setp.eq.s32 	%p23, %r95, %r20;
	mov.u32 	%r128, %r30;
	@%p23 bra 	$L__BB1_25;
$L__BB1_27:
	sub.s32 	%r101, %r17, %r18;
	add.s32 	%r102, %r101, %r128;
	shl.b32 	%r103, %r102, 2;
	mov.u32 	%r104, _ZZ10mergeInMemPiiiE3aux;
	add.s32 	%r105, %r104, %r103;
	st.shared.u32 	[%r105], %r20;
	bra.uni 	$L__BB1_29;
$L__BB1_28:
	shl.b32 	%r71, %r121, 2;
	mov.u32 	%r72, _ZZ10mergeInMemPiiiE1v;
	add.s32 	%r73, %r72, %r71;
	ld.shared.u32 	%r74, [%r73];
	shl.b32 	%r75, %r17, 2;
	mov.u32 	%r76, _ZZ10mergeInMemPiiiE3aux;
	add.s32 	%r77, %r76, %r75;
	st.shared.u32 	[%r77], %r74;
$L__BB1_29:
	add.s32 	%r121, %r121, %r7;
	setp.lt.s32 	%p26, %r121, %r1;
	add.s32 	%r106, %r121, %r2;
	setp.lt.s32 	%p27, %r106, %r48;
	and.pred  	%p28, %p26, %p27;
	@%p28 bra 	$L__BB1_7;
$L__BB1_30:
	bar.sync 	0;
	@%p4 bra 	$L__BB1_33;
	mov.u32 	%r129, %r131;
$L__BB1_32:
	shl.b32 	%r107, %r129, 2;
	mov.u32 	%r108, _ZZ10mergeInMemPiiiE3aux;
	add.s32 	%r109, %r108, %r107;
	ld.shared.u32 	%r110, [%r109];
	mov.u32 	%r111, _ZZ10mergeInMemPiiiE1v;
	add.s32 	%r112, %r111, %r107;
	st.shared.u32 	[%r112], %r110;
	add.s32 	%r129, %r129, %r7;
	setp.lt.s32 	%p30, %r129, %r1;
	add.s32 	%r113, %r129, %r2;
	setp.lt.s32 	%p31, %r113, %r48;
	and.pred  	%p32, %p30, %p31;
	@%p32 bra 	$L__BB1_32;
$L__BB1_33:
	shl.b32 	%r120, %r120, 1;
	setp.lt.s32 	%p33, %r120, %r1;
	@%p33 bra 	$L__BB1_5;
	bra.uni 	$L__BB1_13;

}
	// .globl	_Z11mergeOffMemPiS_iii
.visible .entry _Z11mergeOffMemPiS_iii(
	.param .u64 .ptr .align 1 _Z11mergeOffMemPiS_iii_param_0,
	.param .u64 .ptr .align 1 _Z11mergeOffMemPiS_iii_param_1,
	.param .u32 _Z11mergeOffMemPiS_iii_param_2,
	.param .u32 _Z11mergeOffMemPiS_iii_param_3,
	.param .u32 _Z11mergeOffMemPiS_iii_param_4
)
{
	.reg .pred 	%p<23>;
	.reg .b32 	%r<71>;
	.reg .b64 	%rd<21>;

	ld.param.u64 	%rd3, [_Z11mergeOffMemPiS_iii_param_0];
	ld.param.u64 	%rd4, [_Z11mergeOffMemPiS_iii_param_1];
	ld.param.u32 	%r34, [_Z11mergeOffMemPiS_iii_param_2];
	ld.param.u32 	%r35, [_Z11mergeOffMemPiS_iii_param_3];
	ld.param.u32 	%r36, [_Z11mergeOffMemPiS_iii_param_4];
	cvta.to.global.u64 	%rd1, %rd4;
	cvta.to.global.u64 	%rd2, %rd3;
	add.s32 	%r37, %r34, %r36;
	add.s32 	%r38, %r37, -1;
	div.s32 	%r1, %r38, %r36;
	mov.u32 	%r39, %ctaid.x;
	mul.lo.s32 	%r2, %r1, %r39;
	mov.u32 	%r63, %tid.x;
	setp.ge.s32 	%p1, %r63, %r1;
	add.s32 	%r62, %r63, %r2;
	setp.ge.s32 	%p2, %r62, %r34;
	or.pred  	%p3, %p1, %p2;
	@%p3 bra 	$L__BB2_21;
	shl.b32 	%r5, %r35, 1;
	mov.u32 	%r6, %ntid.x;
$L__BB2_2:
	div.s32 	%r40, %r62, %r35;
	shr.u32 	%r41, %r40, 31;
	add.s32 	%r42, %r40, %r41;
	and.b32  	%r43, %r42, -2;
	sub.s32 	%r9, %r40, %r43;
	mul.lo.s32 	%r44, %r40, %r35;
	sub.s32 	%r45, %r62, %r44;
	rem.s32 	%r46, %r62, %r5;
	sub.s32 	%r47, %r62, %r46;
	add.s32 	%r10, %r47, %r45;
	shl.b32 	%r48, %r9, 1;
	sub.s32 	%r49, %r40, %r48;
	mad.lo.s32 	%r11, %r35, %r49, %r35;
	add.s32 	%r50, %r11, %r35;
	min.s32 	%r12, %r50, %r34;
	setp.le.s32 	%p4, %r12, %r11;
	@%p4 bra 	$L__BB2_19;
	mul.wide.s32 	%rd9, %r62, 4;
	add.s64 	%rd10, %rd2, %rd9;
	ld.global.u32 	%r13, [%rd10];
	mov.u32 	%r15, %r12;
	mov.u32 	%r16, %r11;
$L__BB2_4:
	setp.ne.s32 	%p5, %r9, 1;
	add.s32 	%r52, %r15, %r16;
	shr.u32 	%r53, %r52, 31;
	add.s32 	%r54, %r52, %r53;
	shr.s32 	%r69, %r54, 1;
	mul.wide.s32 	%rd11, %r69, 4;
	add.s64 	%rd12, %rd2, %rd11;
	ld.global.u32 	%r18, [%rd12];
	setp.ne.s32 	%p6, %r18, %r13;
	or.pred  	%p7, %p5, %p6;
	@%p7 bra 	$L__BB2_14;
	add.s32 	%r58, %r69, 1;
	max.s32 	%r19, %r12, %r58;
$L__BB2_6:
	add.s32 	%r21, %r69, 1;
	setp.ge.s32 	%p18, %r21, %r12;
	mov.u32 	%r70, %r19;
	@%p18 bra 	$L__BB2_18;
	mul.wide.s32 	%rd17, %r69, 4;
	add.s64 	%rd18, %rd2, %rd17;
	ld.global.u32 	%r59, [%rd18+4];
	setp.eq.s32 	%p19, %r59, %r13;
	mov.u32 	%r69, %r21;
	mov.u32 	%r70, %r21;
	@%p19 bra 	$L__BB2_6;
	bra.uni 	$L__BB2_18;
$L__BB2_8:
	setp.gt.s32 	%p11, %r18, %r13;
	add.s32 	%r55, %r69, 1;
	selp.b32 	%r16, %r16, %r55, %p11;
	selp.b32 	%r15, %r69, %r15, %p11;
	setp.lt.s32 	%p12, %r16, %r15;
	@%p12 bra 	$L__BB2_4;
	setp.lt.s32 	%p13, %r69, %r11;
	@%p13 bra 	$L__BB2_13;
	add.s32 	%r14, %r11, -1;
	mov.u32 	%r68, %r69;
$L__BB2_11:
	mul.wide.s32 	%rd13, %r68, 4;
	add.s64 	%rd14, %rd2, %rd13;
	ld.global.u32 	%r56, [%rd14];
	setp.le.s32 	%p14, %r56, %r13;
	mov.u32 	%r69, %r68;
	@%p14 bra 	$L__BB2_13;
	add.s32 	%r28, %r68, -1;
	setp.gt.s32 	%p15, %r68, %r11;
	mov.u32 	%r68, %r28;
	mov.u32 	%r69, %r14;
	@%p15 bra 	$L__BB2_11;
$L__BB2_13:
	add.s32 	%r70, %r69, 1;
	bra.uni 	$L__BB2_18;
$L__BB2_14:
	setp.ne.s32 	%p8, %r18, %r13;
	setp.ne.s32 	%p9, %r9, 0;
	or.pred  	%p10, %p9, %p8;
	@%p10 bra 	$L__BB2_8;
	min.s32 	%r22, %r69, %r11;
$L__BB2_16:
	mov.u32 	%r23, %r69;
	setp.le.s32 	%p16, %r23, %r11;
	mov.u32 	%r70, %r22;
	@%p16 bra 	$L__BB2_18;
	add.s32 	%r69, %r23, -1;
	mul.wide.s32 	%rd15, %r23, 4;
	add.s64 	%rd16, %rd2, %rd15;
	ld.global.u32 	%r57, [%rd16+-4];
	setp.eq.s32 	%p17, %r57, %r13;
	mov.u32 	%r70, %r23;
	@%p17 bra 	$L__BB2_16;
$L__BB2_18:
	sub.s32 	%r60, %r10, %r11;
	add.s32 	%r61, %r60, %r70;
	mul.wide.s32 	%rd19, %r61, 4;
	add.s64 	%rd20, %rd1, %rd19;
	st.global.u32 	[%rd20], %r13;
	bra.uni 	$L__BB2_20;
$L__BB2_19:
	mul.wide.s32 	%rd5, %r62, 4;
	add.s64 	%rd6, %rd2, %rd5;
	ld.global.u32 	%r51, [%rd6];
	mul.wide.s32 	%rd7, %r10, 4;
	add.s64 	%rd8, %rd1, %rd7;
	st.global.u32 	[%rd8], %r51;
$L__BB2_20:
	add.s32 	%r63, %r63, %r6;
	setp.lt.s32 	%p20, %r63, %r1;
	add.s32 	%r62, %r63, %r2;
	setp.lt.s32 	%p21, %r62, %r34;
	and.pred  	%p22, %p20, %p21;
	@%p22 bra 	$L__BB2_2;
$L__BB2_21:
	ret;

}


// ===== COMPILED SASS (sm_100) =====

	.target	sm_100

	.elftype	@"ET_EXEC"


//--------------------- .note.nv.tkinfo           --------------------------
	.section	.note.nv.tkinfo,"",@"SHT_NOTE"
	.sectionflags	@"SHF_NOTE_NV_TKINFO"
	.tkinfo
        /*0018*/ 	.word	0x00000002
        /*0030*/ 	.string	""
        /*0030*/ 	.string	"ptxas"
        /*0030*/ 	.string	"Cuda compilation tools, release 13.0, V13.0.88"
        /*0030*/ 	.string	"Build cuda_13.0.r13.0/compiler.36424714_0"
        /*0030*/ 	.string	"-arch sm_100 -m 64 "



//--------------------- .note.nv.cuinfo           --------------------------
	.section	.note.nv.cuinfo,"",@"SHT_NOTE"
	.sectionflags	@"SHF_NOTE_NV_CUINFO"
        /*0018*/ 	.short	0x0002
        /*001a*/ 	.short	0x0064
        /*001c*/ 	.short	0x0082
	.zero		2


//--------------------- .nv.info                  --------------------------
	.section	.nv.info,"",@"SHT_CUDA_INFO"
	.align	4


	//----- nvinfo : EIATTR_REGCOUNT
	.align		4
        /*0000*/ 	.byte	0x04, 0x2f
        /*0002*/ 	.short	(.L_1 - .L_0)
	.align		4
.L_0:
        /*0004*/ 	.word	index@(_Z15copyArrayDevicePiS_ii)
        /*0008*/ 	.word	0x0000001e


	//----- nvinfo : EIATTR_FRAME_SIZE
	.align		4
.L_1:
        /*000c*/ 	.byte	0x04, 0x11
        /*000e*/ 	.short	(.L_3 - .L_2)
	.align		4
.L_2:
        /*0010*/ 	.word	index@(_Z15copyArrayDevicePiS_ii)
        /*0014*/ 	.word	0x00000000


	//----- nvinfo : EIATTR_REGCOUNT
	.align		4
.L_3:
        /*0018*/ 	.byte	0x04, 0x2f
        /*001a*/ 	.short	(.L_5 - .L_4)
	.align		4
.L_4:
        /*001c*/ 	.word	index@(_Z10mergeInMemPiii)
        /*0020*/ 	.word	0x00000017


	//----- nvinfo : EIATTR_FRAME_SIZE
	.align		4
.L_5:
        /*0024*/ 	.byte	0x04, 0x11
        /*0026*/ 	.short	(.L_7 - .L_6)
	.align		4
.L_6:
        /*0028*/ 	.word	index@(_Z10mergeInMemPiii)
        /*002c*/ 	.word	0x00000000


	//----- nvinfo : EIATTR_REGCOUNT
	.align		4
.L_7:
        /*0030*/ 	.byte	0x04, 0x2f
        /*0032*/ 	.short	(.L_9 - .L_8)
	.align		4
.L_8:
        /*0034*/ 	.word	index@(_Z11mergeOffMemPiS_iii)
        /*0038*/ 	.word	0x00000014


	//----- nvinfo : EIATTR_FRAME_SIZE
	.align		4
.L_9:
        /*003c*/ 	.byte	0x04, 0x11
        /*003e*/ 	.short	(.L_11 - .L_10)
	.align		4
.L_10:
        /*0040*/ 	.word	index@(_Z11mergeOffMemPiS_iii)
        /*0044*/ 	.word	0x00000000


	//----- nvinfo : EIATTR_MIN_STACK_SIZE
	.align		4
.L_11:
        /*0048*/ 	.byte	0x04, 0x12
        /*004a*/ 	.short	(.L_13 - .L_12)
	.align		4
.L_12:
        /*004c*/ 	.word	index@(_Z11mergeOffMemPiS_iii)
        /*0050*/ 	.word	0x00000000


	//----- nvinfo : EIATTR_MIN_STACK_SIZE
	.align		4
.L_13:
        /*0054*/ 	.byte	0x04, 0x12
        /*0056*/ 	.short	(.L_15 - .L_14)
	.align		4
.L_14:
        /*0058*/ 	.word	index@(_Z10mergeInMemPiii)
        /*005c*/ 	.word	0x00000000


	//----- nvinfo : EIATTR_MIN_STACK_SIZE
	.align		4
.L_15:
        /*0060*/ 	.byte	0x04, 0x12
        /*0062*/ 	.short	(.L_17 - .L_16)
	.align		4
.L_16:
        /*0064*/ 	.word	index@(_Z15copyArrayDevicePiS_ii)
        /*0068*/ 	.word	0x00000000
.L_17:


//--------------------- .nv.compat                --------------------------
	.section	.nv.compat,"",@"SHT_CUDA_COMPAT_INFO"
	.align	4
        /*0000*/ 	.byte	0x02, 0x09, 0x00, 0x00, 0x02, 0x02, 0x01, 0x00, 0x02, 0x05, 0x05, 0x00, 0x03, 0x07, 0x01, 0x01
        /*0010*/ 	.byte	0x02, 0x03, 0x00, 0x00, 0x02, 0x06, 0x01, 0x00, 0x04, 0x0b, 0x08, 0x00, 0x09, 0x00, 0x00, 0x00
        /*0020*/ 	.byte	0x00, 0x00, 0x00, 0x00


//--------------------- .nv.info._Z11mergeOffMemPiS_iii --------------------------
	.section	.nv.info._Z11mergeOffMemPiS_iii,"",@"SHT_CUDA_INFO"
	.sectionflags	@""
	.align	4


	//----- nvinfo : EIATTR_CUDA_API_VERSION
	.align		4
        /*0000*/ 	.byte	0x04, 0x37
        /*0002*/ 	.short	(.L_19 - .L_18)
.L_18:
        /*0004*/ 	.word	0x00000082


	//----- nvinfo : EIATTR_KPARAM_INFO
	.align		4
.L_19:
        /*0008*/ 	.byte	0x04, 0x17
        /*000a*/ 	.short	(.L_21 - .L_20)
.L_20:
        /*000c*/ 	.word	0x00000000
        /*0010*/ 	.short	0x0004
        /*0012*/ 	.short	0x0018
        /*0014*/ 	.byte	0x00, 0xf0, 0x11, 0x00


	//----- nvinfo : EIATTR_KPARAM_INFO
	.align		4
.L_21:
        /*0018*/ 	.byte	0x04, 0x17
        /*001a*/ 	.short	(.L_23 - .L_22)
.L_22:
        /*001c*/ 	.word	0x00000000
        /*0020*/ 	.short	0x0003
        /*0022*/ 	.short	0x0014
        /*0024*/ 	.byte	0x00, 0xf0, 0x11, 0x00


	//----- nvinfo : EIATTR_KPARAM_INFO
	.align		4
.L_23:
        /*0028*/ 	.byte	0x04, 0x17
        /*002a*/ 	.short	(.L_25 - .L_24)
.L_24:
        /*002c*/ 	.word	0x00000000
        /*0030*/ 	.short	0x0002
        /*0032*/ 	.short	0x0010
        /*0034*/ 	.byte	0x00, 0xf0, 0x11, 0x00


	//----- nvinfo : EIATTR_KPARAM_INFO
	.align		4
.L_25:
        /*0038*/ 	.byte	0x04, 0x17
        /*003a*/ 	.short	(.L_27 - .L_26)
.L_26:
        /*003c*/ 	.word	0x00000000
        /*0040*/ 	.short	0x0001
        /*0042*/ 	.short	0x0008
        /*0044*/ 	.byte	0x00, 0xf5, 0x21, 0x00


	//----- nvinfo : EIATTR_KPARAM_INFO
	.align		4
.L_27:
        /*0048*/ 	.byte	0x04, 0x17
        /*004a*/ 	.short	(.L_29 - .L_28)
.L_28:
        /*004c*/ 	.word	0x00000000
        /*0050*/ 	.short	0x0000
        /*0052*/ 	.short	0x0000
        /*0054*/ 	.byte	0x00, 0xf5, 0x21, 0x00


	//----- nvinfo : EIATTR_SPARSE_MMA_MASK
	.align		4
.L_29:
        /*0058*/ 	.byte	0x03, 0x50
        /*005a*/ 	.short	0x0000


	//----- nvinfo : EIATTR_MAXREG_COUNT
	.align		4
        /*005c*/ 	.byte	0x03, 0x1b
        /*005e*/ 	.short	0x00ff


	//----- nvinfo : EIATTR_MERCURY_ISA_VERSION
	.align		4
        /*0060*/ 	.byte	0x03, 0x5f
        /*0062*/ 	.short	0x0101


	//----- nvinfo : EIATTR_VRC_CTA_INIT_COUNT
	.align		4
        /*0064*/ 	.byte	0x02, 0x4a
	.zero		1
	.zero		1


	//----- nvinfo : EIATTR_EXIT_INSTR_OFFSETS
	.align		4
        /*0068*/ 	.byte	0x04, 0x1c
        /*006a*/ 	.short	(.L_31 - .L_30)


	//   ....[0]....
.L_30:
        /*006c*/ 	.word	0x00000220


	//   ....[1]....
        /*0070*/ 	.word	0x00000b70


	//----- nvinfo : EIATTR_CRS_STACK_SIZE
	.align		4
.L_31:
        /*0074*/ 	.byte	0x04, 0x1e
        /*0076*/ 	.short	(.L_33 - .L_32)
.L_32:
        /*0078*/ 	.word	0x00000000


	//----- nvinfo : EIATTR_CBANK_PARAM_SIZE
	.align		4
.L_33:
        /*007c*/ 	.byte	0x03, 0x19
        /*007e*/ 	.short	0x001c


	//----- nvinfo : EIATTR_PARAM_CBANK
	.align		4
        /*0080*/ 	.byte	0x04, 0x0a
        /*0082*/ 	.short	(.L_35 - .L_34)
	.align		4
.L_34:
        /*0084*/ 	.word	index@(.nv.constant0._Z11mergeOffMemPiS_iii)
        /*0088*/ 	.short	0x0380
        /*008a*/ 	.short	0x001c


	//----- nvinfo : EIATTR_SW_WAR
	.align		4
.L_35:
        /*008c*/ 	.byte	0x04, 0x36
        /*008e*/ 	.short	(.L_37 - .L_36)
.L_36:
        /*0090*/ 	.word	0x00000008
.L_37:


//--------------------- .nv.info._Z10mergeInMemPiii --------------------------
	.section	.nv.info._Z10mergeInMemPiii,"",@"SHT_CUDA_INFO"
	.sectionflags	@""
	.align	4


	//----- nvinfo : EIATTR_CUDA_API_VERSION
	.align		4
        /*0000*/ 	.byte	0x04, 0x37
        /*0002*/ 	.short	(.L_39 - .L_38)
.L_38:
        /*0004*/ 	.word	0x00000082


	//----- nvinfo : EIATTR_KPARAM_INFO
	.align		4
.L_39:
        /*0008*/ 	.byte	0x04, 0x17
        /*000a*/ 	.short	(.L_41 - .L_40)
.L_40:
        /*000c*/ 	.word	0x00000000
        /*0010*/ 	.short	0x0002
        /*0012*/ 	.short	0x000c
        /*0014*/ 	.byte	0x00, 0xf0, 0x11, 0x00


	//----- nvinfo : EIATTR_KPARAM_INFO
	.align		4
.L_41:
        /*0018*/ 	.byte	0x04, 0x17
        /*001a*/ 	.short	(.L_43 - .L_42)
.L_42:
        /*001c*/ 	.word	0x00000000
        /*0020*/ 	.short	0x0001
        /*0022*/ 	.short	0x0008
        /*0024*/ 	.byte	0x00, 0xf0, 0x11, 0x00


	//----- nvinfo : EIATTR_KPARAM_INFO
	.align		4
.L_43:
        /*0028*/ 	.byte	0x04, 0x17
        /*002a*/ 	.short	(.L_45 - .L_44)
.L_44:
        /*002c*/ 	.word	0x00000000
        /*0030*/ 	.short	0x0000
        /*0032*/ 	.short	0x0000
        /*0034*/ 	.byte	0x00, 0xf5, 0x21, 0x00


	//----- nvinfo : EIATTR_SPARSE_MMA_MASK
	.align		4
.L_45:
        /*0038*/ 	.byte	0x03, 0x50
        /*003a*/ 	.short	0x0000


	//----- nvinfo : EIATTR_MAXREG_COUNT
	.align		4
        /*003c*/ 	.byte	0x03, 0x1b
        /*003e*/ 	.short	0x00ff


	//----- nvinfo : EIATTR_NUM_BARRIERS
	.align		4
        /*0040*/ 	.byte	0x02, 0x4c
        /*0042*/ 	.byte	0x01
	.zero		1


	//----- nvinfo : EIATTR_MERCURY_ISA_VERSION
	.align		4
        /*0044*/ 	.byte	0x03, 0x5f
        /*0046*/ 	.short	0x0101


	//----- nvinfo : EIATTR_VRC_CTA_INIT_COUNT
	.align		4
        /*0048*/ 	.byte	0x02, 0x4a
	.zero		1
	.zero		1


	//----- nvinfo : EIATTR_EXIT_INSTR_OFFSETS
	.align		4
        /*004c*/ 	.byte	0x04, 0x1c
        /*004e*/ 	.short	(.L_47 - .L_46)


	//   ....[0]....
.L_46:
        /*0050*/ 	.word	0x00000ea0


	//   ....[1]....
        /*0054*/ 	.word	0x00000fa0


	//----- nvinfo : EIATTR_CRS_STACK_SIZE
	.align		4
.L_47:
        /*0058*/ 	.byte	0x04, 0x1e
        /*005a*/ 	.short	(.L_49 - .L_48)
.L_48:
        /*005c*/ 	.word	0x00000000


	//----- nvinfo : EIATTR_CBANK_PARAM_SIZE
	.align		4
.L_49:
        /*0060*/ 	.byte	0x03, 0x19
        /*0062*/ 	.short	0x0010


	//----- nvinfo : EIATTR_PARAM_CBANK
	.align		4
        /*0064*/ 	.byte	0x04, 0x0a
        /*0066*/ 	.short	(.L_51 - .L_50)
	.align		4
.L_50:
        /*0068*/ 	.word	index@(.nv.constant0._Z10mergeInMemPiii)
        /*006c*/ 	.short	0x0380
        /*006e*/ 	.short	0x0010


	//----- nvinfo : EIATTR_SW_WAR
	.align		4
.L_51:
        /*0070*/ 	.byte	0x04, 0x36
        /*0072*/ 	.short	(.L_53 - .L_52)
.L_52:
        /*0074*/ 	.word	0x00000008
.L_53:


//--------------------- .nv.info._Z15copyArrayDevicePiS_ii --------------------------
	.section	.nv.info._Z15copyArrayDevicePiS_ii,"",@"SHT_CUDA_INFO"
	.sectionflags	@""
	.align	4


	//----- nvinfo : EIATTR_CUDA_API_VERSION
	.align		4
        /*0000*/ 	.byte	0x04, 0x37
        /*0002*/ 	.short	(.L_55 - .L_54)
.L_54:
        /*0004*/ 	.word	0x00000082


	//----- nvinfo : EIATTR_KPARAM_INFO
	.align		4
.L_55:
        /*0008*/ 	.byte	0x04, 0x17
        /*000a*/ 	.short	(.L_57 - .L_56)
.L_56:
        /*000c*/ 	.word	0x00000000
        /*0010*/ 	.short	0x0003
        /*0012*/ 	.short	0x0014
        /*0014*/ 	.byte	0x00, 0xf0, 0x11, 0x00


	//----- nvinfo : EIATTR_KPARAM_INFO
	.align		4
.L_57:
        /*0018*/ 	.byte	0x04, 0x17
        /*001a*/ 	.short	(.L_59 - .L_58)
.L_58:
        /*001c*/ 	.word	0x00000000
        /*0020*/ 	.short	0x0002
        /*0022*/ 	.short	0x0010
        /*0024*/ 	.byte	0x00, 0xf0, 0x11, 0x00


	//----- nvinfo : EIATTR_KPARAM_INFO
	.align		4
.L_59:
        /*0028*/ 	.byte	0x04, 0x17
        /*002a*/ 	.short	(.L_61 - .L_60)
.L_60:
        /*002c*/ 	.word	0x00000000
        /*0030*/ 	.short	0x0001
        /*0032*/ 	.short	0x0008
        /*0034*/ 	.byte	0x00, 0xf5, 0x21, 0x00


	//----- nvinfo : EIATTR_KPARAM_INFO
	.align		4
.L_61:
        /*0038*/ 	.byte	0x04, 0x17
        /*003a*/ 	.short	(.L_63 - .L_62)
.L_62:
        /*003c*/ 	.word	0x00000000
        /*0040*/ 	.short	0x0000
        /*0042*/ 	.short	0x0000
        /*0044*/ 	.byte	0x00, 0xf5, 0x21, 0x00


	//----- nvinfo : EIATTR_SPARSE_MMA_MASK
	.align		4
.L_63:
        /*0048*/ 	.byte	0x03, 0x50
        /*004a*/ 	.short	0x0000


	//----- nvinfo : EIATTR_MAXREG_COUNT
	.align		4
        /*004c*/ 	.byte	0x03, 0x1b
        /*004e*/ 	.short	0x00ff


	//----- nvinfo : EIATTR_MERCURY_ISA_VERSION
	.align		4
        /*0050*/ 	.byte	0x03, 0x5f
        /*0052*/ 	.short	0x0101


	//----- nvinfo : EIATTR_VRC_CTA_INIT_COUNT
	.align		4
        /*0054*/ 	.byte	0x02, 0x4a
	.zero		1
	.zero		1


	//----- nvinfo : EIATTR_EXIT_INSTR_OFFSETS
	.align		4
        /*0058*/ 	.byte	0x04, 0x1c
        /*005a*/ 	.short	(.L_65 - .L_64)


	//   ....[0]....
.L_64:
        /*005c*/ 	.word	0x00000080


	//   ....[1]....
        /*0060*/ 	.word	0x00000370


	//   ....[2]....
        /*0064*/ 	.word	0x000004b0


	//----- nvinfo : EIATTR_CRS_STACK_SIZE
	.align		4
.L_65:
        /*0068*/ 	.byte	0x04, 0x1e
        /*006a*/ 	.short	(.L_67 - .L_66)
.L_66:
        /*006c*/ 	.word	0x00000000


	//----- nvinfo : EIATTR_CBANK_PARAM_SIZE
	.align		4
.L_67:
        /*0070*/ 	.byte	0x03, 0x19
        /*0072*/ 	.short	0x0018


	//----- nvinfo : EIATTR_PARAM_CBANK
	.align		4
        /*0074*/ 	.byte	0x04, 0x0a
        /*0076*/ 	.short	(.L_69 - .L_68)
	.align		4
.L_68:
        /*0078*/ 	.word	index@(.nv.constant0._Z15copyArrayDevicePiS_ii)
        /*007c*/ 	.short	0x0380
        /*007e*/ 	.short	0x0018


	//----- nvinfo : EIATTR_SW_WAR
	.align		4
.L_69:
        /*0080*/ 	.byte	0x04, 0x36
        /*0082*/ 	.short	(.L_71 - .L_70)
.L_70:
        /*0084*/ 	.word	0x00000008
.L_71:


//--------------------- .nv.callgraph             --------------------------
	.section	.nv.callgraph,"",@"SHT_CUDA_CALLGRAPH"
	.align	4
	.sectionentsize	8
	.align		4
        /*0000*/ 	.word	0x00000000
	.align		4
        /*0004*/ 	.word	0xffffffff
	.align		4
        /*0008*/ 	.word	0x00000000
	.align		4
        /*000c*/ 	.word	0xfffffffe
	.align		4
        /*0010*/ 	.word	0x00000000
	.align		4
        /*0014*/ 	.word	0xfffffffd
	.align		4
        /*0018*/ 	.word	0x00000000
	.align		4
        /*001c*/ 	.word	0xfffffffc


//--------------------- .text._Z11mergeOffMemPiS_iii --------------------------
	.section	.text._Z11mergeOffMemPiS_iii,"ax",@progbits
	.align	128
        .global         _Z11mergeOffMemPiS_iii
        .type           _Z11mergeOffMemPiS_iii,@function
        .size           _Z11mergeOffMemPiS_iii,(.L_x_46 - _Z11mergeOffMemPiS_iii)
        .other          _Z11mergeOffMemPiS_iii,@"STO_CUDA_ENTRY STV_DEFAULT"
_Z11mergeOffMemPiS_iii:
.text._Z11mergeOffMemPiS_iii:
[----:B------:R-:W-:Y:S08]  /*0000*/  LDC R1, c[0x0][0x37c] ;  /* 0x0000df00ff017b82 */ /* 0x000ff00000000800 */
[----:B------:R-:W0:Y:S08]  /*0010*/  LDC R7, c[0x0][0x398] ;  /* 0x0000e600ff077b82 */ /* 0x000e300000000800 */
[----:B------:R-:W1:Y:S08]  /*0020*/  LDC R6, c[0x0][0x390] ;  /* 0x0000e400ff067b82 */ /* 0x000e700000000800 */
[----:B------:R-:W2:Y:S01]  /*0030*/  S2UR UR4, SR_CTAID.X ;  /* 0x00000000000479c3 */ /* 0x000ea20000002500 */
[----:B0-----:R-:W-:-:S04]  /*0040*/  IABS R5, R7 ;  /* 0x0000000700057213 */ /* 0x001fc80000000000 */
[----:B------:R-:W0:Y:S01]  /*0050*/  I2F.RP R4, R5 ;  /* 0x0000000500047306 */ /* 0x000e220000209400 */
[----:B-1----:R-:W-:-:S07]  /*0060*/  IADD3 R0, PT, PT, R6, -0x1, R7 ;  /* 0xffffffff06007810 */ /* 0x002fce0007ffe007 */
[----:B0-----:R-:W0:Y:S02]  /*0070*/  MUFU.RCP R4, R4 ;  /* 0x0000000400047308 */ /* 0x001e240000001000 */
[----:B0-----:R-:W-:Y:S01]  /*0080*/  VIADD R2, R4, 0xffffffe ;  /* 0x0ffffffe04027836 */ /* 0x001fe20000000000 */
[----:B------:R-:W-:Y:S02]  /*0090*/  IABS R4, R0 ;  /* 0x0000000000047213 */ /* 0x000fe40000000000 */
[----:B------:R-:W-:-:S03]  /*00a0*/  LOP3.LUT R0, R0, R7, RZ, 0x3c, !PT ;  /* 0x0000000700007212 */ /* 0x000fc600078e3cff */
[----:B------:R0:W1:Y:S01]  /*00b0*/  F2I.FTZ.U32.TRUNC.NTZ R3, R2 ;  /* 0x0000000200037305 */ /* 0x000062000021f000 */
[----:B------:R-:W-:Y:S01]  /*00c0*/  ISETP.GE.AND P1, PT, R0, RZ, PT ;  /* 0x000000ff0000720c */ /* 0x000fe20003f26270 */
[----:B0-----:R-:W-:Y:S02]  /*00d0*/  IMAD.MOV.U32 R2, RZ, RZ, RZ ;  /* 0x000000ffff027224 */ /* 0x001fe400078e00ff */
[----:B-1----:R-:W-:-:S04]  /*00e0*/  IMAD.MOV R8, RZ, RZ, -R3 ;  /* 0x000000ffff087224 */ /* 0x002fc800078e0a03 */
[----:B------:R-:W-:-:S04]  /*00f0*/  IMAD R9, R8, R5, RZ ;  /* 0x0000000508097224 */ /* 0x000fc800078e02ff */
[----:B------:R-:W-:-:S06]  /*0100*/  IMAD.HI.U32 R3, R3, R9, R2 ;  /* 0x0000000903037227 */ /* 0x000fcc00078e0002 */
[----:B------:R-:W-:-:S05]  /*0110*/  IMAD.HI.U32 R3, R3, R4, RZ ;  /* 0x0000000403037227 */ /* 0x000fca00078e00ff */
[----:B------:R-:W-:-:S05]  /*0120*/  IADD3 R8, PT, PT, -R3, RZ, RZ ;  /* 0x000000ff03087210 */ /* 0x000fca0007ffe1ff */
[----:B------:R-:W-:-:S05]  /*0130*/  IMAD R2, R5, R8, R4 ;  /* 0x0000000805027224 */ /* 0x000fca00078e0204 */
[----:B------:R-:W-:-:S13]  /*0140*/  ISETP.GT.U32.AND P2, PT, R5, R2, PT ;  /* 0x000000020500720c */ /* 0x000fda0003f44070 */
[----:B------:R-:W-:Y:S02]  /*0150*/  @!P2 IMAD.IADD R2, R2, 0x1, -R5 ;  /* 0x000000010202a824 */ /* 0x000fe400078e0a05 */
[----:B------:R-:W-:Y:S01]  /*0160*/  @!P2 VIADD R3, R3, 0x1 ;  /* 0x000000010303a836 */ /* 0x000fe20000000000 */
[----:B------:R-:W-:Y:S02]  /*0170*/  ISETP.NE.AND P2, PT, R7, RZ, PT ;  /* 0x000000ff0700720c */ /* 0x000fe40003f45270 */
[----:B------:R-:W-:Y:S02]  /*0180*/  ISETP.GE.U32.AND P0, PT, R2, R5, PT ;  /* 0x000000050200720c */ /* 0x000fe40003f06070 */
[----:B------:R-:W0:Y:S11]  /*0190*/  S2R R5, SR_TID.X ;  /* 0x0000000000057919 */ /* 0x000e360000002100 */
[----:B------:R-:W-:-:S05]  /*01a0*/  @P0 VIADD R3, R3, 0x1 ;  /* 0x0000000103030836 */ /* 0x000fca0000000000 */
[----:B------:R-:W-:-:S05]  /*01b0*/  MOV R0, R3 ;  /* 0x0000000300007202 */ /* 0x000fca0000000f00 */
[----:B------:R-:W-:Y:S01]  /*01c0*/  @!P1 IMAD.MOV R0, RZ, RZ, -R0 ;  /* 0x000000ffff009224 */ /* 0x000fe200078e0a00 */
[----:B------:R-:W-:-:S05]  /*01d0*/  @!P2 LOP3.LUT R0, RZ, R7, RZ, 0x33, !PT ;  /* 0x00000007ff00a212 */ /* 0x000fca00078e33ff */
[----:B--2---:R-:W-:-:S04]  /*01e0*/  IMAD R2, R0, UR4, RZ ;  /* 0x0000000400027c24 */ /* 0x004fc8000f8e02ff */
[----:B0-----:R-:W-:-:S05]  /*01f0*/  IMAD.IADD R7, R2, 0x1, R5 ;  /* 0x0000000102077824 */ /* 0x001fca00078e0205 */
[----:B------:R-:W-:-:S04]  /*0200*/  ISETP.GE.AND P0, PT, R7, R6, PT ;  /* 0x000000060700720c */ /* 0x000fc80003f06270 */
[----:B------:R-:W-:-:S13]  /*0210*/  ISETP.GE.OR P0, PT, R5, R0, P0 ;  /* 0x000000000500720c */ /* 0x000fda0000706670 */
[----:B------:R-:W-:Y:S05]  /*0220*/  @P0 EXIT ;  /* 0x000000000000094d */ /* 0x000fea0003800000 */
[----:B------:R-:W0:Y:S01]  /*0230*/  LDC R4, c[0x0][0x394] ;  /* 0x0000e500ff047b82 */ /* 0x000e220000000800 */
[----:B------:R-:W-:Y:S01]  /*0240*/  IMAD.MOV.U32 R3, RZ, RZ, R5 ;  /* 0x000000ffff037224 */ /* 0x000fe200078e0005 */
[----:B------:R-:W1:Y:S01]  /*0250*/  LDCU UR4, c[0x0][0x360] ;  /* 0x00006c00ff0477ac */ /* 0x000e620008000800 */
[----:B------:R-:W2:Y:S02]  /*0260*/  LDCU.64 UR6, c[0x0][0x358] ;  /* 0x00006b00ff0677ac */ /* 0x000ea40008000a00 */
[----:B012---:R-:W-:-:S07]  /*0270*/  SHF.L.U32 R4, R4, 0x1, RZ ;  /* 0x0000000104047819 */ /* 0x007fce00000006ff */
.L_x_13:
[----:B------:R-:W0:Y:S01]  /*0280*/  LDC R6, c[0x0][0x394] ;  /* 0x0000e500ff067b82 */ /* 0x000e220000000800 */
[----:B------:R-:W-:Y:S01]  /*0290*/  IABS R5, R4 ;  /* 0x0000000400057213 */ /* 0x000fe20000000000 */
[----:B------:R-:W1:Y:S01]  /*02a0*/  LDCU UR5, c[0x0][0x390] ;  /* 0x00007200ff0577ac */ /* 0x000e620008000800 */
[----:B------:R-:W-:Y:S01]  /*02b0*/  IABS R14, R7 ;  /* 0x00000007000e7213 */ /* 0x000fe20000000000 */
[----:B------:R-:W-:Y:S01]  /*02c0*/  BSSY.RECONVERGENT B0, `(.L_x_0) ;  /* 0x0000084000007945 */ /* 0x000fe20003800200 */
[----:B------:R-:W2:Y:S08]  /*02d0*/  I2F.RP R12, R5 ;  /* 0x00000005000c7306 */ /* 0x000eb00000209400 */
[----:B--2---:R-:W-:Y:S01]  /*02e0*/  MUFU.RCP R12, R12 ;  /* 0x0000000c000c7308 */ /* 0x004fe20000001000 */
[----:B0-----:R-:W-:-:S07]  /*02f0*/  IABS R10, R6 ;  /* 0x00000006000a7213 */ /* 0x001fce0000000000 */
[----:B------:R-:W0:Y:S08]  /*0300*/  I2F.RP R11, R10 ;  /* 0x0000000a000b7306 */ /* 0x000e300000209400 */
[----:B0-----:R-:W0:Y:S02]  /*0310*/  MUFU.RCP R11, R11 ;  /* 0x0000000b000b7308 */ /* 0x001e240000001000 */
[----:B0-----:R-:W-:-:S06]  /*0320*/  VIADD R8, R11, 0xffffffe ;  /* 0x0ffffffe0b087836 */ /* 0x001fcc0000000000 */
[----:B------:R0:W2:Y:S02]  /*0330*/  F2I.FTZ.U32.TRUNC.NTZ R9, R8 ;  /* 0x0000000800097305 */ /* 0x0000a4000021f000 */
[----:B0-----:R-:W-:Y:S02]  /*0340*/  IMAD.MOV.U32 R8, RZ, RZ, RZ ;  /* 0x000000ffff087224 */ /* 0x001fe400078e00ff */
[----:B--2---:R-:W-:-:S04]  /*0350*/  IMAD.MOV R13, RZ, RZ, -R9 ;  /* 0x000000ffff0d7224 */ /* 0x004fc800078e0a09 */
[----:B------:R-:W-:-:S04]  /*0360*/  IMAD R13, R13, R10, RZ ;  /* 0x0000000a0d0d7224 */ /* 0x000fc800078e02ff */
[----:B------:R-:W-:Y:S01]  /*0370*/  IMAD.HI.U32 R9, R9, R13, R8 ;  /* 0x0000000d09097227 */ /* 0x000fe200078e0008 */
[----:B------:R-:W-:-:S05]  /*0380*/  IADD3 R8, PT, PT, R12, 0xffffffe, RZ ;  /* 0x0ffffffe0c087810 */ /* 0x000fca0007ffe0ff */
[----:B------:R-:W-:Y:S02]  /*0390*/  IMAD.HI.U32 R11, R9, R14, RZ ;  /* 0x0000000e090b7227 */ /* 0x000fe400078e00ff */
[----:B------:R0:W2:Y:S02]  /*03a0*/  F2I.FTZ.U32.TRUNC.NTZ R9, R8 ;  /* 0x0000000800097305 */ /* 0x0000a4000021f000 */
[----:B------:R-:W-:-:S04]  /*03b0*/  IMAD.MOV R13, RZ, RZ, -R11 ;  /* 0x000000ffff0d7224 */ /* 0x000fc800078e0a0b */
[----:B------:R-:W-:Y:S02]  /*03c0*/  IMAD R13, R10, R13, R14 ;  /* 0x0000000d0a0d7224 */ /* 0x000fe400078e020e */
[----:B0-----:R-:W-:-:S03]  /*03d0*/  HFMA2 R8, -RZ, RZ, 0, 0 ;  /* 0x00000000ff087431 */ /* 0x001fc600000001ff */
[----:B------:R-:W-:Y:S01]  /*03e0*/  ISETP.GT.U32.AND P2, PT, R10, R13, PT ;  /* 0x0000000d0a00720c */ /* 0x000fe20003f44070 */
[----:B--2---:R-:W-:-:S04]  /*03f0*/  IMAD.MOV R12, RZ, RZ, -R9 ;  /* 0x000000ffff0c7224 */ /* 0x004fc800078e0a09 */
[----:B------:R-:W-:Y:S01]  /*0400*/  IMAD R15, R12, R5, RZ ;  /* 0x000000050c0f7224 */ /* 0x000fe200078e02ff */
[----:B------:R-:W-:-:S03]  /*0410*/  IABS R12, R4 ;  /* 0x00000004000c7213 */ /* 0x000fc60000000000 */
[----:B------:R-:W-:Y:S01]  /*0420*/  IMAD.HI.U32 R9, R9, R15, R8 ;  /* 0x0000000f09097227 */ /* 0x000fe200078e0008 */
[----:B------:R-:W-:-:S03]  /*0430*/  LOP3.LUT R8, R7, R6, RZ, 0x3c, !PT ;  /* 0x0000000607087212 */ /* 0x000fc600078e3cff */
[----:B------:R-:W-:Y:S01]  /*0440*/  @!P2 IMAD.IADD R13, R13, 0x1, -R10 ;  /* 0x000000010d0da824 */ /* 0x000fe200078e0a0a */
[----:B------:R-:W-:Y:S01]  /*0450*/  ISETP.GE.AND P1, PT, R8, RZ, PT ;  /* 0x000000ff0800720c */ /* 0x000fe20003f26270 */
[----:B------:R-:W-:-:S03]  /*0460*/  IMAD.HI.U32 R9, R9, R14, RZ ;  /* 0x0000000e09097227 */ /* 0x000fc600078e00ff */
[----:B------:R-:W-:Y:S01]  /*0470*/  ISETP.GE.U32.AND P0, PT, R13, R10, PT ;  /* 0x0000000a0d00720c */ /* 0x000fe20003f06070 */
[----:B------:R-:W-:Y:S02]  /*0480*/  IMAD.MOV R10, RZ, RZ, -R12 ;  /* 0x000000ffff0a7224 */ /* 0x000fe400078e0a0c */
[----:B------:R-:W-:Y:S01]  /*0490*/  @!P2 VIADD R11, R11, 0x1 ;  /* 0x000000010b0ba836 */ /* 0x000fe20000000000 */
[----:B------:R-:W-:Y:S01]  /*04a0*/  ISETP.NE.AND P2, PT, R6, RZ, PT ;  /* 0x000000ff0600720c */ /* 0x000fe20003f45270 */
[----:B------:R-:W-:-:S08]  /*04b0*/  IMAD R10, R9, R10, R14 ;  /* 0x0000000a090a7224 */ /* 0x000fd000078e020e */
[----:B------:R-:W-:Y:S01]  /*04c0*/  @P0 VIADD R11, R11, 0x1 ;  /* 0x000000010b0b0836 */ /* 0x000fe20000000000 */
[----:B------:R-:W-:-:S04]  /*04d0*/  ISETP.GT.U32.AND P0, PT, R5, R10, PT ;  /* 0x0000000a0500720c */ /* 0x000fc80003f04070 */
[----:B------:R-:W-:-:S05]  /*04e0*/  MOV R12, R11 ;  /* 0x0000000b000c7202 */ /* 0x000fca0000000f00 */
[----:B------:R-:W-:Y:S01]  /*04f0*/  @!P1 IMAD.MOV R12, RZ, RZ, -R12 ;  /* 0x000000ffff0c9224 */ /* 0x000fe200078e0a0c */
[----:B------:R-:W-:Y:S02]  /*0500*/  @!P2 LOP3.LUT R12, RZ, R6, RZ, 0x33, !PT ;  /* 0x00000006ff0ca212 */ /* 0x000fe400078e33ff */
[----:B------:R-:W-:Y:S01]  /*0510*/  ISETP.GE.AND P2, PT, R7, RZ, PT ;  /* 0x000000ff0700720c */ /* 0x000fe20003f46270 */
[----:B------:R-:W-:Y:S01]  /*0520*/  @!P0 IMAD.IADD R10, R10, 0x1, -R5 ;  /* 0x000000010a0a8824 */ /* 0x000fe200078e0a05 */
[----:B------:R-:W-:Y:S02]  /*0530*/  LEA.HI R8, R12, R12, RZ, 0x1 ;  /* 0x0000000c0c087211 */ /* 0x000fe400078f08ff */
[----:B------:R-:W-:Y:S02]  /*0540*/  ISETP.NE.AND P0, PT, R4, RZ, PT ;  /* 0x000000ff0400720c */ /* 0x000fe40003f05270 */
[----:B------:R-:W-:Y:S02]  /*0550*/  ISETP.GT.U32.AND P1, PT, R5, R10, PT ;  /* 0x0000000a0500720c */ /* 0x000fe40003f24070 */
[----:B------:R-:W-:-:S05]  /*0560*/  LOP3.LUT R8, R8, 0xfffffffe, RZ, 0xc0, !PT ;  /* 0xfffffffe08087812 */ /* 0x000fca00078ec0ff */
[----:B------:R-:W-:-:S04]  /*0570*/  IMAD.IADD R11, R12, 0x1, -R8 ;  /* 0x000000010c0b7824 */ /* 0x000fc800078e0a08 */
[----:B------:R-:W-:Y:S02]  /*0580*/  IMAD R9, R11, -0x2, R12 ;  /* 0xfffffffe0b097824 */ /* 0x000fe400078e020c */
[----:B------:R-:W-:Y:S02]  /*0590*/  @!P1 IADD3 R10, PT, PT, R10, -R5, RZ ;  /* 0x800000050a0a9210 */ /* 0x000fe40007ffe0ff */
[-C--:B------:R-:W-:Y:S02]  /*05a0*/  IMAD R5, R9, R6.reuse, R6 ;  /* 0x0000000609057224 */ /* 0x080fe400078e0206 */
[----:B------:R-:W-:Y:S02]  /*05b0*/  IMAD.MOV R9, RZ, RZ, -R12 ;  /* 0x000000ffff097224 */ /* 0x000fe400078e0a0c */
[----:B------:R-:W-:Y:S01]  /*05c0*/  IMAD.MOV.U32 R8, RZ, RZ, R10 ;  /* 0x000000ffff087224 */ /* 0x000fe200078e000a */
[----:B-1----:R-:W-:Y:S01]  /*05d0*/  VIADDMNMX R10, R5, R6, UR5, PT ;  /* 0x00000005050a7e46 */ /* 0x002fe2000b800106 */
[----:B------:R-:W-:-:S02]  /*05e0*/  IMAD R6, R6, R9, R7 ;  /* 0x0000000906067224 */ /* 0x000fc400078e0207 */
[----:B------:R-:W-:Y:S01]  /*05f0*/  @!P2 IMAD.MOV R8, RZ, RZ, -R8 ;  /* 0x000000ffff08a224 */ /* 0x000fe200078e0a08 */
[----:B------:R-:W-:Y:S02]  /*0600*/  ISETP.GT.AND P1, PT, R10, R5, PT ;  /* 0x000000050a00720c */ /* 0x000fe40003f24270 */
[----:B------:R-:W-:-:S04]  /*0610*/  @!P0 LOP3.LUT R8, RZ, R4, RZ, 0x33, !PT ;  /* 0x00000004ff088212 */ /* 0x000fc800078e33ff */
[----:B------:R-:W-:-:S07]  /*0620*/  IADD3 R6, PT, PT, R6, R7, -R8 ;  /* 0x0000000706067210 */ /* 0x000fce0007ffe808 */
[----:B------:R-:W-:Y:S05]  /*0630*/  @!P1 BRA `(.L_x_1) ;  /* 0x0000000400189947 */ /* 0x000fea0003800000 */
[----:B------:R-:W0:Y:S08]  /*0640*/  LDC.64 R12, c[0x0][0x380] ;  /* 0x0000e000ff0c7b82 */ /* 0x000e300000000a00 */
[----:B------:R-:W1:Y:S01]  /*0650*/  LDC.64 R8, c[0x0][0x380] ;  /* 0x0000e000ff087b82 */ /* 0x000e620000000a00 */
[----:B0-----:R-:W-:-:S05]  /*0660*/  IMAD.WIDE R12, R7, 0x4, R12 ;  /* 0x00000004070c7825 */ /* 0x001fca00078e020c */
[----:B------:R0:W5:Y:S01]  /*0670*/  LDG.E R7, desc[UR6][R12.64] ;  /* 0x000000060c077981 */ /* 0x000162000c1e1900 */
[----:B------:R-:W-:Y:S01]  /*0680*/  BSSY.RECONVERGENT B1, `(.L_x_2) ;  /* 0x000003c000017945 */ /* 0x000fe20003800200 */
[----:B------:R-:W-:Y:S01]  /*0690*/  MOV R17, R10 ;  /* 0x0000000a00117202 */ /* 0x000fe20000000f00 */
[----:B-1----:R-:W-:-:S07]  /*06a0*/  IMAD.MOV.U32 R14, RZ, RZ, R5 ;  /* 0x000000ffff0e7224 */ /* 0x002fce00078e0005 */
.L_x_5:
[----:B------:R-:W-:-:S04]  /*06b0*/  IMAD.MOV.U32 R16, RZ, RZ, R14 ;  /* 0x000000ffff107224 */ /* 0x000fc800078e000e */
[----:B0-----:R-:W-:-:S05]  /*06c0*/  IMAD.IADD R12, R16, 0x1, R17 ;  /* 0x00000001100c7824 */ /* 0x001fca00078e0211 */
[----:B------:R-:W-:-:S04]  /*06d0*/  LEA.HI R12, R12, R12, RZ, 0x1 ;  /* 0x0000000c0c0c7211 */ /* 0x000fc800078f08ff */
[----:B------:R-:W-:-:S05]  /*06e0*/  SHF.R.S32.HI R12, RZ, 0x1, R12 ;  /* 0x00000001ff0c7819 */ /* 0x000fca000001140c */
[----:B------:R-:W-:-:S06]  /*06f0*/  IMAD.WIDE R14, R12, 0x4, R8 ;  /* 0x000000040c0e7825 */ /* 0x000fcc00078e0208 */
[----:B------:R-:W2:Y:S02]  /*0700*/  LDG.E R14, desc[UR6][R14.64] ;  /* 0x000000060e0e7981 */ /* 0x000ea4000c1e1900 */
[----:B--2--5:R-:W-:-:S04]  /*0710*/  ISETP.NE.AND P0, PT, R14, R7, PT ;  /* 0x000000070e00720c */ /* 0x024fc80003f05270 */
[----:B------:R-:W-:-:S13]  /*0720*/  ISETP.NE.OR P1, PT, R11, 0x1, P0 ;  /* 0x000000010b00780c */ /* 0x000fda0000725670 */
[----:B------:R-:W-:Y:S05]  /*0730*/  @!P1 BRA `(.L_x_3) ;  /* 0x0000000000949947 */ /* 0x000fea0003800000 */
[----:B------:R-:W-:-:S13]  /*0740*/  ISETP.NE.OR P0, PT, R11, RZ, P0 ;  /* 0x000000ff0b00720c */ /* 0x000fda0000705670 */
[----:B------:R-:W-:Y:S05]  /*0750*/  @!P0 BRA `(.L_x_4) ;  /* 0x0000000000588947 */ /* 0x000fea0003800000 */
[----:B------:R-:W-:-:S04]  /*0760*/  ISETP.GT.AND P0, PT, R14, R7, PT ;  /* 0x000000070e00720c */ /* 0x000fc80003f04270 */
[----:B------:R-:W-:-:S09]  /*0770*/  SEL R17, R12, R17, P0 ;  /* 0x000000110c117207 */ /* 0x000fd20000000000 */
[----:B------:R-:W-:-:S04]  /*0780*/  @!P0 IADD3 R16, PT, PT, R12, 0x1, RZ ;  /* 0x000000010c108810 */ /* 0x000fc80007ffe0ff */
[----:B------:R-:W-:Y:S01]  /*0790*/  ISETP.GE.AND P0, PT, R16, R17, PT ;  /* 0x000000111000720c */ /* 0x000fe20003f06270 */
[----:B------:R-:W-:-:S12]  /*07a0*/  IMAD.MOV.U32 R14, RZ, RZ, R16 ;  /* 0x000000ffff0e7224 */ /* 0x000fd800078e0010 */
[----:B------:R-:W-:Y:S05]  /*07b0*/  @!P0 BRA `(.L_x_5) ;  /* 0xfffffffc00bc8947 */ /* 0x000fea000383ffff */
[----:B------:R-:W-:Y:S01]  /*07c0*/  ISETP.GE.AND P0, PT, R12, R5, PT ;  /* 0x000000050c00720c */ /* 0x000fe20003f06270 */
[----:B------:R-:W-:-:S12]  /*07d0*/  BSSY.RECONVERGENT B2, `(.L_x_6) ;  /* 0x000000c000027945 */ /* 0x000fd80003800200 */
[----:B------:R-:W-:Y:S05]  /*07e0*/  @!P0 BRA `(.L_x_7) ;  /* 0x0000000000288947 */ /* 0x000fea0003800000 */
[----:B------:R-:W0:Y:S01]  /*07f0*/  LDC.64 R10, c[0x0][0x380] ;  /* 0x0000e000ff0a7b82 */ /* 0x000e220000000a00 */
[----:B------:R-:W-:-:S07]  /*0800*/  VIADD R13, R5, 0xffffffff ;  /* 0xffffffff050d7836 */ /* 0x000fce0000000000 */
.L_x_8:
[----:B0-----:R-:W-:-:S06]  /*0810*/  IMAD.WIDE R8, R12, 0x4, R10 ;  /* 0x000000040c087825 */ /* 0x001fcc00078e020a */
[----:B------:R-:W2:Y:S02]  /*0820*/  LDG.E R8, desc[UR6][R8.64] ;  /* 0x0000000608087981 */ /* 0x000ea4000c1e1900 */
[----:B--2---:R-:W-:-:S13]  /*0830*/  ISETP.GT.AND P0, PT, R8, R7, PT ;  /* 0x000000070800720c */ /* 0x004fda0003f04270 */
[----:B------:R-:W-:Y:S05]  /*0840*/  @!P0 BRA `(.L_x_7) ;  /* 0x0000000000108947 */ /* 0x000fea0003800000 */
[C---:B------:R-:W-:Y:S01]  /*0850*/  ISETP.GT.AND P0, PT, R12.reuse, R5, PT ;  /* 0x000000050c00720c */ /* 0x040fe20003f04270 */
[----:B------:R-:W-:-:S12]  /*0860*/  VIADD R12, R12, 0xffffffff ;  /* 0xffffffff0c0c7836 */ /* 0x000fd80000000000 */
[----:B------:R-:W-:Y:S05]  /*0870*/  @P0 BRA `(.L_x_8) ;  /* 0xfffffffc00e40947 */ /* 0x000fea000383ffff */
[----:B------:R-:W-:-:S07]  /*0880*/  MOV R12, R13 ;  /* 0x0000000d000c7202 */ /* 0x000fce0000000f00 */
.L_x_7:
[----:B------:R-:W-:Y:S05]  /*0890*/  BSYNC.RECONVERGENT B2 ;  /* 0x0000000000027941 */ /* 0x000fea0003800200 */
.L_x_6:
[----:B------:R-:W-:Y:S01]  /*08a0*/  VIADD R11, R12, 0x1 ;  /* 0x000000010c0b7836 */ /* 0x000fe20000000000 */
[----:B------:R-:W-:Y:S06]  /*08b0*/  BRA `(.L_x_9) ;  /* 0x0000000000607947 */ /* 0x000fec0003800000 */
.L_x_4:
[----:B------:R-:W0:Y:S01]  /*08c0*/  LDC.64 R8, c[0x0][0x380] ;  /* 0x0000e000ff087b82 */ /* 0x000e220000000a00 */
[----:B------:R-:W-:-:S07]  /*08d0*/  VIMNMX R13, PT, PT, R5, R12, PT ;  /* 0x0000000c050d7248 */ /* 0x000fce0003fe0100 */
.L_x_10:
[----:B------:R-:W-:Y:S01]  /*08e0*/  ISETP.GT.AND P0, PT, R12, R5, PT ;  /* 0x000000050c00720c */ /* 0x000fe20003f04270 */
[----:B------:R-:W-:Y:S01]  /*08f0*/  IMAD.MOV.U32 R14, RZ, RZ, R12 ;  /* 0x000000ffff0e7224 */ /* 0x000fe200078e000c */
[----:B------:R-:W-:-:S11]  /*0900*/  MOV R11, R13 ;  /* 0x0000000d000b7202 */ /* 0x000fd60000000f00 */
[----:B------:R-:W-:Y:S05]  /*0910*/  @!P0 BRA `(.L_x_9) ;  /* 0x0000000000488947 */ /* 0x000fea0003800000 */
[----:B0-----:R-:W-:-:S06]  /*0920*/  IMAD.WIDE R10, R12, 0x4, R8 ;  /* 0x000000040c0a7825 */ /* 0x001fcc00078e0208 */
[----:B------:R-:W2:Y:S01]  /*0930*/  LDG.E R10, desc[UR6][R10.64+-0x4] ;  /* 0xfffffc060a0a7981 */ /* 0x000ea2000c1e1900 */
[----:B------:R-:W-:Y:S01]  /*0940*/  VIADD R12, R12, 0xffffffff ;  /* 0xffffffff0c0c7836 */ /* 0x000fe20000000000 */
[----:B--2---:R-:W-:-:S13]  /*0950*/  ISETP.NE.AND P0, PT, R10, R7, PT ;  /* 0x000000070a00720c */ /* 0x004fda0003f05270 */
[----:B------:R-:W-:Y:S05]  /*0960*/  @!P0 BRA `(.L_x_10) ;  /* 0xfffffffc00dc8947 */ /* 0x000fea000383ffff */
[----:B------:R-:W-:Y:S01]  /*0970*/  IMAD.MOV.U32 R11, RZ, RZ, R14 ;  /* 0x000000ffff0b7224 */ /* 0x000fe200078e000e */
[----:B------:R-:W-:Y:S06]  /*0980*/  BRA `(.L_x_9) ;  /* 0x00000000002c7947 */ /* 0x000fec0003800000 */
.L_x_3:
[----:B------:R-:W0:Y:S01]  /*0990*/  LDC.64 R8, c[0x0][0x380] ;  /* 0x0000e000ff087b82 */ /* 0x000e220000000a00 */
[----:B------:R-:W-:-:S07]  /*09a0*/  VIADDMNMX R11, R12, 0x1, R10, !PT ;  /* 0x000000010c0b7846 */ /* 0x000fce000780010a */
.L_x_11:
[----:B------:R-:W-:-:S04]  /*09b0*/  IADD3 R13, PT, PT, R12, 0x1, RZ ;  /* 0x000000010c0d7810 */ /* 0x000fc80007ffe0ff */
[----:B------:R-:W-:-:S13]  /*09c0*/  ISETP.GE.AND P0, PT, R13, R10, PT ;  /* 0x0000000a0d00720c */ /* 0x000fda0003f06270 */
[----:B------:R-:W-:Y:S05]  /*09d0*/  @P0 BRA `(.L_x_9) ;  /* 0x0000000000180947 */ /* 0x000fea0003800000 */
[----:B0-----:R-:W-:-:S06]  /*09e0*/  IMAD.WIDE R14, R12, 0x4, R8 ;  /* 0x000000040c0e7825 */ /* 0x001fcc00078e0208 */
[----:B------:R-:W2:Y:S01]  /*09f0*/  LDG.E R14, desc[UR6][R14.64+0x4] ;  /* 0x000004060e0e7981 */ /* 0x000ea2000c1e1900 */
[----:B------:R-:W-:Y:S01]  /*0a00*/  IMAD.MOV.U32 R12, RZ, RZ, R13 ;  /* 0x000000ffff0c7224 */ /* 0x000fe200078e000d */
[----:B--2---:R-:W-:-:S13]  /*0a10*/  ISETP.NE.AND P0, PT, R14, R7, PT ;  /* 0x000000070e00720c */ /* 0x004fda0003f05270 */
[----:B------:R-:W-:Y:S05]  /*0a20*/  @!P0 BRA `(.L_x_11) ;  /* 0xfffffffc00e08947 */ /* 0x000fea000383ffff */
[----:B------:R-:W-:-:S07]  /*0a30*/  IMAD.MOV.U32 R11, RZ, RZ, R13 ;  /* 0x000000ffff0b7224 */ /* 0x000fce00078e000d */
.L_x_9:
[----:B------:R-:W-:Y:S05]  /*0a40*/  BSYNC.RECONVERGENT B1 ;  /* 0x0000000000017941 */ /* 0x000fea0003800200 */
.L_x_2:
[----:B0-----:R-:W0:Y:S01]  /*0a50*/  LDC.64 R8, c[0x0][0x388] ;  /* 0x0000e200ff087b82 */ /* 0x001e220000000a00 */
[----:B------:R-:W-:-:S05]  /*0a60*/  IADD3 R11, PT, PT, R11, R6, -R5 ;  /* 0x000000060b0b7210 */ /* 0x000fca0007ffe805 */
[----:B0-----:R-:W-:-:S05]  /*0a70*/  IMAD.WIDE R8, R11, 0x4, R8 ;  /* 0x000000040b087825 */ /* 0x001fca00078e0208 */
[----:B------:R0:W-:Y:S01]  /*0a80*/  STG.E desc[UR6][R8.64], R7 ;  /* 0x0000000708007986 */ /* 0x0001e2000c101906 */
[----:B------:R-:W-:Y:S05]  /*0a90*/  BRA `(.L_x_12) ;  /* 0x0000000000187947 */ /* 0x000fea0003800000 */
.L_x_1:
[----:B------:R-:W0:Y:S08]  /*0aa0*/  LDC.64 R8, c[0x0][0x380] ;  /* 0x0000e000ff087b82 */ /* 0x000e300000000a00 */
[----:B------:R-:W1:Y:S01]  /*0ab0*/  LDC.64 R10, c[0x0][0x388] ;  /* 0x0000e200ff0a7b82 */ /* 0x000e620000000a00 */
[----:B0-----:R-:W-:-:S06]  /*0ac0*/  IMAD.WIDE R8, R7, 0x4, R8 ;  /* 0x0000000407087825 */ /* 0x001fcc00078e0208 */
[----:B------:R-:W2:Y:S01]  /*0ad0*/  LDG.E R9, desc[UR6][R8.64] ;  /* 0x0000000608097981 */ /* 0x000ea2000c1e1900 */
[----:B-1----:R-:W-:-:S05]  /*0ae0*/  IMAD.WIDE R6, R6, 0x4, R10 ;  /* 0x0000000406067825 */ /* 0x002fca00078e020a */
[----:B--2---:R1:W-:Y:S02]  /*0af0*/  STG.E desc[UR6][R6.64], R9 ;  /* 0x0000000906007986 */ /* 0x0043e4000c101906 */
.L_x_12:
[----:B------:R-:W-:Y:S05]  /*0b00*/  BSYNC.RECONVERGENT B0 ;  /* 0x0000000000007941 */ /* 0x000fea0003800200 */
.L_x_0:
[----:B------:R-:W2:Y:S01]  /*0b10*/  LDCU UR5, c[0x0][0x390] ;  /* 0x00007200ff0577ac */ /* 0x000ea20008000800 */
[----:B------:R-:W-:-:S04]  /*0b20*/  IADD3 R3, PT, PT, R3, UR4, RZ ;  /* 0x0000000403037c10 */ /* 0x000fc8000fffe0ff */
[----:B------:R-:W-:Y:S01]  /*0b30*/  ISETP.LT.AND P1, PT, R3, R0, PT ;  /* 0x000000000300720c */ /* 0x000fe20003f21270 */
[----:B01----:R-:W-:-:S05]  /*0b40*/  IMAD.IADD R7, R2, 0x1, R3 ;  /* 0x0000000102077824 */ /* 0x003fca00078e0203 */
[----:B--2---:R-:W-:-:S13]  /*0b50*/  ISETP.GE.AND P0, PT, R7, UR5, PT ;  /* 0x0000000507007c0c */ /* 0x004fda000bf06270 */
[----:B------:R-:W-:Y:S05]  /*0b60*/  @!P0 BRA P1, `(.L_x_13) ;  /* 0xfffffff400c48947 */ /* 0x000fea000083ffff */
[----:B------:R-:W-:Y:S05]  /*0b70*/  EXIT ;  /* 0x000000000000794d */ /* 0x000fea0003800000 */
.L_x_14:
[----:B------:R-:W-:-:S00]  /*0b80*/  BRA `(.L_x_14) ;  /* 0xfffffffc00fc7947 */ /* 0x000fc0000383ffff */
[----:B------:R-:W-:-:S00]  /*0b90*/  NOP ;  /* 0x0000000000007918 */ /* 0x000fc00000000000 */
        /* <DEDUP_REMOVED lines=14> */
.L_x_46:


//--------------------- .text._Z10mergeInMemPiii  --------------------------
	.section	.text._Z10mergeInMemPiii,"ax",@progbits
	.align	128
        .global         _Z10mergeInMemPiii
        .type           _Z10mergeInMemPiii,@function
        .size           _Z10mergeInMemPiii,(.L_x_47 - _Z10mergeInMemPiii)
        .other          _Z10mergeInMemPiii,@"STO_CUDA_ENTRY STV_DEFAULT"
_Z10mergeInMemPiii:
.text._Z10mergeInMemPiii:
[----:B------:R-:W-:Y:S08]  /*0000*/  LDC R1, c[0x0][0x37c] ;  /* 0x0000df00ff017b82 */ /* 0x000ff00000000800 */
[----:B------:R-:W0:Y:S01]  /*0010*/  LDC.64 R4, c[0x0][0x388] ;  /* 0x0000e200ff047b82 */ /* 0x000e220000000a00 */
[----:B------:R-:W1:Y:S01]  /*0020*/  LDCU.64 UR8, c[0x0][0x358] ;  /* 0x00006b00ff0877ac */ /* 0x000e620008000a00 */
[----:B------:R-:W-:Y:S06]  /*0030*/  BSSY.RECONVERGENT B0, `(.L_x_15) ;  /* 0x0000032000007945 */ /* 0x000fec0003800200 */
[----:B------:R-:W2:Y:S01]  /*0040*/  S2UR UR4, SR_CTAID.X ;  /* 0x00000000000479c3 */ /* 0x000ea20000002500 */
[----:B0-----:R-:W-:-:S02]  /*0050*/  IABS R7, R5 ;  /* 0x0000000500077213 */ /* 0x001fc40000000000 */
[----:B------:R-:W-:Y:S02]  /*0060*/  IADD3 R0, PT, PT, R4, -0x1, R5 ;  /* 0xffffffff04007810 */ /* 0x000fe40007ffe005 */
[----:B------:R-:W0:Y:S08]  /*0070*/  I2F.RP R6, R7 ;  /* 0x0000000700067306 */ /* 0x000e300000209400 */
[----:B0-----:R-:W0:Y:S02]  /*0080*/  MUFU.RCP R6, R6 ;  /* 0x0000000600067308 */ /* 0x001e240000001000 */
[----:B0-----:R-:W-:-:S06]  /*0090*/  VIADD R2, R6, 0xffffffe ;  /* 0x0ffffffe06027836 */ /* 0x001fcc0000000000 */
[----:B------:R0:W3:Y:S02]  /*00a0*/  F2I.FTZ.U32.TRUNC.NTZ R3, R2 ;  /* 0x0000000200037305 */ /* 0x0000e4000021f000 */
[----:B0-----:R-:W-:Y:S02]  /*00b0*/  IMAD.MOV.U32 R2, RZ, RZ, RZ ;  /* 0x000000ffff027224 */ /* 0x001fe400078e00ff */
[----:B---3--:R-:W-:-:S04]  /*00c0*/  IMAD.MOV R8, RZ, RZ, -R3 ;  /* 0x000000ffff087224 */ /* 0x008fc800078e0a03 */
[----:B------:R-:W-:Y:S01]  /*00d0*/  IMAD R9, R8, R7, RZ ;  /* 0x0000000708097224 */ /* 0x000fe200078e02ff */
[----:B------:R-:W-:Y:S02]  /*00e0*/  IABS R8, R0 ;  /* 0x0000000000087213 */ /* 0x000fe40000000000 */
[----:B------:R-:W-:Y:S01]  /*00f0*/  LOP3.LUT R0, R0, R5, RZ, 0x3c, !PT ;  /* 0x0000000500007212 */ /* 0x000fe200078e3cff */
[----:B------:R-:W-:-:S03]  /*0100*/  IMAD.HI.U32 R3, R3, R9, R2 ;  /* 0x0000000903037227 */ /* 0x000fc600078e0002 */
[----:B------:R-:W-:-:S03]  /*0110*/  ISETP.GE.AND P2, PT, R0, RZ, PT ;  /* 0x000000ff0000720c */ /* 0x000fc60003f46270 */
[----:B------:R-:W-:-:S04]  /*0120*/  IMAD.HI.U32 R6, R3, R8, RZ ;  /* 0x0000000803067227 */ /* 0x000fc800078e00ff */
[----:B------:R-:W-:-:S04]  /*0130*/  IMAD.MOV R3, RZ, RZ, -R6 ;  /* 0x000000ffff037224 */ /* 0x000fc800078e0a06 */
[C---:B------:R-:W-:Y:S02]  /*0140*/  IMAD R2, R7.reuse, R3, R8 ;  /* 0x0000000307027224 */ /* 0x040fe400078e0208 */
[----:B------:R-:W0:Y:S03]  /*0150*/  S2R R3, SR_TID.X ;  /* 0x0000000000037919 */ /* 0x000e260000002100 */
[----:B------:R-:W-:-:S13]  /*0160*/  ISETP.GT.U32.AND P1, PT, R7, R2, PT ;  /* 0x000000020700720c */ /* 0x000fda0003f24070 */
[----:B------:R-:W-:Y:S02]  /*0170*/  @!P1 IMAD.IADD R2, R2, 0x1, -R7 ;  /* 0x0000000102029824 */ /* 0x000fe400078e0a07 */
[----:B------:R-:W-:Y:S01]  /*0180*/  @!P1 VIADD R6, R6, 0x1 ;  /* 0x0000000106069836 */ /* 0x000fe20000000000 */
[----:B------:R-:W-:Y:S02]  /*0190*/  ISETP.NE.AND P1, PT, R5, RZ, PT ;  /* 0x000000ff0500720c */ /* 0x000fe40003f25270 */
[----:B------:R-:W-:-:S13]  /*01a0*/  ISETP.GE.U32.AND P0, PT, R2, R7, PT ;  /* 0x000000070200720c */ /* 0x000fda0003f06070 */
[----:B------:R-:W-:-:S05]  /*01b0*/  @P0 VIADD R6, R6, 0x1 ;  /* 0x0000000106060836 */ /* 0x000fca0000000000 */
[----:B------:R-:W-:-:S05]  /*01c0*/  MOV R0, R6 ;  /* 0x0000000600007202 */ /* 0x000fca0000000f00 */
[----:B------:R-:W-:Y:S01]  /*01d0*/  @!P2 IMAD.MOV R0, RZ, RZ, -R0 ;  /* 0x000000ffff00a224 */ /* 0x000fe200078e0a00 */
[----:B------:R-:W-:-:S04]  /*01e0*/  @!P1 LOP3.LUT R0, RZ, R5, RZ, 0x33, !PT ;  /* 0x00000005ff009212 */ /* 0x000fc800078e33ff */
[C---:B------:R-:W-:Y:S01]  /*01f0*/  ISETP.GE.AND P2, PT, R0.reuse, 0x2, PT ;  /* 0x000000020000780c */ /* 0x040fe20003f46270 */
[----:B--2---:R-:W-:-:S04]  /*0200*/  IMAD R2, R0, UR4, RZ ;  /* 0x0000000400027c24 */ /* 0x004fc8000f8e02ff */
[----:B0-----:R-:W-:-:S05]  /*0210*/  IMAD.IADD R5, R2, 0x1, R3 ;  /* 0x0000000102057824 */ /* 0x001fca00078e0203 */
[----:B------:R-:W-:-:S04]  /*0220*/  ISETP.GE.AND P0, PT, R5, R4, PT ;  /* 0x000000040500720c */ /* 0x000fc80003f06270 */
[----:B------:R-:W-:-:S13]  /*0230*/  ISETP.LT.AND P0, PT, R3, R0, !P0 ;  /* 0x000000000300720c */ /* 0x000fda0004701270 */
[----:B-1----:R-:W-:Y:S05]  /*0240*/  @!P0 BRA `(.L_x_16) ;  /* 0x0000000000408947 */ /* 0x002fea0003800000 */
[----:B------:R-:W0:Y:S01]  /*0250*/  S2R R9, SR_CgaCtaId ;  /* 0x0000000000097919 */ /* 0x000e220000008800 */
[----:B------:R-:W1:Y:S01]  /*0260*/  LDC R12, c[0x0][0x360] ;  /* 0x0000d800ff0c7b82 */ /* 0x000e620000000800 */
[----:B------:R-:W-:Y:S01]  /*0270*/  MOV R8, 0x400 ;  /* 0x0000040000087802 */ /* 0x000fe20000000f00 */
[----:B------:R-:W-:Y:S02]  /*0280*/  IMAD.MOV.U32 R11, RZ, RZ, R5 ;  /* 0x000000ffff0b7224 */ /* 0x000fe400078e0005 */
[----:B------:R-:W-:-:S04]  /*0290*/  IMAD.MOV.U32 R13, RZ, RZ, R3 ;  /* 0x000000ffff0d7224 */ /* 0x000fc800078e0003 */
[----:B------:R-:W2:Y:S01]  /*02a0*/  LDC.64 R6, c[0x0][0x380] ;  /* 0x0000e000ff067b82 */ /* 0x000ea20000000a00 */
[----:B0-----:R-:W-:-:S07]  /*02b0*/  LEA R10, R9, R8, 0x18 ;  /* 0x00000008090a7211 */ /* 0x001fce00078ec0ff */
.L_x_17:
[----:B0-2---:R-:W-:-:S06]  /*02c0*/  IMAD.WIDE R8, R11, 0x4, R6 ;  /* 0x000000040b087825 */ /* 0x005fcc00078e0206 */
[----:B------:R-:W2:Y:S01]  /*02d0*/  LDG.E R8, desc[UR8][R8.64] ;  /* 0x0000000808087981 */ /* 0x000ea2000c1e1900 */
[----:B------:R-:W-:Y:S02]  /*02e0*/  IMAD R15, R13, 0x4, R10 ;  /* 0x000000040d0f7824 */ /* 0x000fe400078e020a */
[----:B-1----:R-:W-:-:S05]  /*02f0*/  IMAD.IADD R13, R12, 0x1, R13 ;  /* 0x000000010c0d7824 */ /* 0x002fca00078e020d */
[----:B------:R-:W-:Y:S02]  /*0300*/  IADD3 R11, PT, PT, R2, R13, RZ ;  /* 0x0000000d020b7210 */ /* 0x000fe40007ffe0ff */
[----:B------:R-:W-:Y:S02]  /*0310*/  ISETP.LT.AND P3, PT, R13, R0, PT ;  /* 0x000000000d00720c */ /* 0x000fe40003f61270 */
[----:B------:R-:W-:Y:S01]  /*0320*/  ISETP.GE.AND P1, PT, R11, R4, PT ;  /* 0x000000040b00720c */ /* 0x000fe20003f26270 */
[----:B--2---:R0:W-:-:S12]  /*0330*/  STS [R15], R8 ;  /* 0x000000080f007388 */ /* 0x0041d80000000800 */
[----:B------:R-:W-:Y:S05]  /*0340*/  @!P1 BRA P3, `(.L_x_17) ;  /* 0xfffffffc00dc9947 */ /* 0x000fea000183ffff */
.L_x_16:
[----:B------:R-:W-:Y:S05]  /*0350*/  BSYNC.RECONVERGENT B0 ;  /* 0x0000000000007941 */ /* 0x000fea0003800200 */
.L_x_15:
[----:B------:R-:W-:Y:S05]  /*0360*/  @!P2 BRA `(.L_x_18) ;  /* 0x0000000800cca947 */ /* 0x000fea0003800000 */
[----:B------:R-:W-:Y:S01]  /*0370*/  IMAD.IADD R4, R4, 0x1, -R2 ;  /* 0x0000000104047824 */ /* 0x000fe200078e0a02 */
[----:B------:R-:W1:Y:S01]  /*0380*/  LDCU UR6, c[0x0][0x360] ;  /* 0x00006c00ff0677ac */ /* 0x000e620008000800 */
[----:B------:R-:W-:-:S07]  /*0390*/  IMAD.MOV.U32 R9, RZ, RZ, 0x1 ;  /* 0x00000001ff097424 */ /* 0x000fce00078e00ff */
.L_x_38:
[----:B------:R-:W-:Y:S06]  /*03a0*/  BAR.SYNC.DEFER_BLOCKING 0x0 ;  /* 0x0000000000007b1d */ /* 0x000fec0000010000 */
[----:B------:R-:W-:Y:S04]  /*03b0*/  BSSY.RECONVERGENT B0, `(.L_x_19) ;  /* 0x0000097000007945 */ /* 0x000fe80003800200 */
[----:B0-2---:R-:W-:Y:S05]  /*03c0*/  @!P0 BRA `(.L_x_20) ;  /* 0x0000000800548947 */ /* 0x005fea0003800000 */
[----:B------:R-:W-:Y:S02]  /*03d0*/  IMAD.SHL.U32 R14, R9, 0x2, RZ ;  /* 0x00000002090e7824 */ /* 0x000fe400078e00ff */
[----:B0-----:R-:W-:-:S07]  /*03e0*/  IMAD.MOV.U32 R8, RZ, RZ, R3 ;  /* 0x000000ffff087224 */ /* 0x001fce00078e0003 */
.L_x_34:
[----:B------:R-:W-:Y:S01]  /*03f0*/  IABS R11, R9 ;  /* 0x00000009000b7213 */ /* 0x000fe20000000000 */
[----:B------:R-:W-:Y:S01]  /*0400*/  BSSY.RECONVERGENT B1, `(.L_x_21) ;  /* 0x000008b000017945 */ /* 0x000fe20003800200 */
[----:B0-----:R-:W-:Y:S02]  /*0410*/  IABS R10, R14 ;  /* 0x0000000e000a7213 */ /* 0x001fe40000000000 */
[----:B------:R-:W0:Y:S08]  /*0420*/  I2F.RP R12, R11 ;  /* 0x0000000b000c7306 */ /* 0x000e300000209400 */
[----:B------:R-:W2:Y:S08]  /*0430*/  I2F.RP R15, R10 ;  /* 0x0000000a000f7306 */ /* 0x000eb00000209400 */
[----:B0-----:R-:W0:Y:S08]  /*0440*/  MUFU.RCP R12, R12 ;  /* 0x0000000c000c7308 */ /* 0x001e300000001000 */
[----:B--2---:R-:W-:Y:S01]  /*0450*/  MUFU.RCP R15, R15 ;  /* 0x0000000f000f7308 */ /* 0x004fe20000001000 */
[----:B0-----:R-:W-:Y:S01]  /*0460*/  VIADD R6, R12, 0xffffffe ;  /* 0x0ffffffe0c067836 */ /* 0x001fe20000000000 */
[----:B------:R-:W-:-:S06]  /*0470*/  IABS R12, R8 ;  /* 0x00000008000c7213 */ /* 0x000fcc0000000000 */
[----:B------:R0:W2:Y:S02]  /*0480*/  F2I.FTZ.U32.TRUNC.NTZ R7, R6 ;  /* 0x0000000600077305 */ /* 0x0000a4000021f000 */
[----:B0-----:R-:W-:Y:S02]  /*0490*/  HFMA2 R6, -RZ, RZ, 0, 0 ;  /* 0x00000000ff067431 */ /* 0x001fe400000001ff */
[----:B--2---:R-:W-:-:S04]  /*04a0*/  IMAD.MOV R16, RZ, RZ, -R7 ;  /* 0x000000ffff107224 */ /* 0x004fc800078e0a07 */
[----:B------:R-:W-:Y:S01]  /*04b0*/  IMAD R13, R16, R11, RZ ;  /* 0x0000000b100d7224 */ /* 0x000fe200078e02ff */
[----:B------:R-:W-:-:S03]  /*04c0*/  IABS R16, R9 ;  /* 0x0000000900107213 */ /* 0x000fc60000000000 */
[----:B------:R-:W-:-:S04]  /*04d0*/  IMAD.HI.U32 R13, R7, R13, R6 ;  /* 0x0000000d070d7227 */ /* 0x000fc800078e0006 */
[----:B------:R-:W-:Y:S01]  /*04e0*/  IMAD.MOV R6, RZ, RZ, -R16 ;  /* 0x000000ffff067224 */ /* 0x000fe200078e0a10 */
[----:B------:R-:W-:Y:S01]  /*04f0*/  IABS R16, R14 ;  /* 0x0000000e00107213 */ /* 0x000fe20000000000 */
[----:B------:R-:W-:-:S04]  /*0500*/  IMAD.HI.U32 R13, R13, R12, RZ ;  /* 0x0000000c0d0d7227 */ /* 0x000fc800078e00ff */
[----:B------:R-:W-:Y:S02]  /*0510*/  IMAD R6, R13, R6, R12 ;  /* 0x000000060d067224 */ /* 0x000fe400078e020c */
[----:B------:R-:W-:-:S03]  /*0520*/  VIADD R7, R15, 0xffffffe ;  /* 0x0ffffffe0f077836 */ /* 0x000fc60000000000 */
[----:B------:R-:W-:-:S03]  /*0530*/  ISETP.GT.U32.AND P3, PT, R11, R6, PT ;  /* 0x000000060b00720c */ /* 0x000fc60003f64070 */
[----:B------:R-:W0:Y:S10]  /*0540*/  F2I.FTZ.U32.TRUNC.NTZ R7, R7 ;  /* 0x0000000700077305 */ /* 0x000e34000021f000 */
[----:B------:R-:W-:Y:S01]  /*0550*/  @!P3 IMAD.IADD R6, R6, 0x1, -R11 ;  /* 0x000000010606b824 */ /* 0x000fe200078e0a0b */
[----:B------:R-:W-:-:S02]  /*0560*/  @!P3 IADD3 R13, PT, PT, R13, 0x1, RZ ;  /* 0x000000010d0db810 */ /* 0x000fc40007ffe0ff */
[----:B------:R-:W-:Y:S02]  /*0570*/  ISETP.NE.AND P3, PT, R9, RZ, PT ;  /* 0x000000ff0900720c */ /* 0x000fe40003f65270 */
[----:B------:R-:W-:Y:S01]  /*0580*/  ISETP.GE.U32.AND P1, PT, R6, R11, PT ;  /* 0x0000000b0600720c */ /* 0x000fe20003f26070 */
[----:B0-----:R-:W-:Y:S01]  /*0590*/  IMAD.MOV R15, RZ, RZ, -R7 ;  /* 0x000000ffff0f7224 */ /* 0x001fe200078e0a07 */
[----:B------:R-:W-:Y:S01]  /*05a0*/  LOP3.LUT R11, R8, R9, RZ, 0x3c, !PT ;  /* 0x00000009080b7212 */ /* 0x000fe200078e3cff */
[----:B------:R-:W-:Y:S02]  /*05b0*/  IMAD.MOV.U32 R6, RZ, RZ, RZ ;  /* 0x000000ffff067224 */ /* 0x000fe400078e00ff */
[----:B------:R-:W-:Y:S01]  /*05c0*/  IMAD R15, R15, R10, RZ ;  /* 0x0000000a0f0f7224 */ /* 0x000fe200078e02ff */
[----:B------:R-:W-:-:S03]  /*05d0*/  ISETP.GE.AND P2, PT, R11, RZ, PT ;  /* 0x000000ff0b00720c */ /* 0x000fc60003f46270 */
[----:B------:R-:W-:-:S04]  /*05e0*/  IMAD.HI.U32 R7, R7, R15, R6 ;  /* 0x0000000f07077227 */ /* 0x000fc800078e0006 */
[----:B------:R-:W-:Y:S02]  /*05f0*/  @P1 VIADD R13, R13, 0x1 ;  /* 0x000000010d0d1836 */ /* 0x000fe40000000000 */
[----:B------:R-:W-:Y:S02]  /*0600*/  IMAD.MOV R6, RZ, RZ, -R16 ;  /* 0x000000ffff067224 */ /* 0x000fe400078e0a10 */
[----:B------:R-:W-:-:S04]  /*0610*/  IMAD.HI.U32 R7, R7, R12, RZ ;  /* 0x0000000c07077227 */ /* 0x000fc800078e00ff */
[----:B------:R-:W-:Y:S02]  /*0620*/  IMAD.MOV.U32 R11, RZ, RZ, R13 ;  /* 0x000000ffff0b7224 */ /* 0x000fe400078e000d */
[----:B------:R-:W-:Y:S02]  /*0630*/  IMAD R7, R7, R6, R12 ;  /* 0x0000000607077224 */ /* 0x000fe400078e020c */
[----:B------:R-:W-:Y:S01]  /*0640*/  @!P2 IMAD.MOV R11, RZ, RZ, -R11 ;  /* 0x000000ffff0ba224 */ /* 0x000fe200078e0a0b */
[----:B------:R-:W-:Y:S02]  /*0650*/  @!P3 LOP3.LUT R11, RZ, R9, RZ, 0x33, !PT ;  /* 0x00000009ff0bb212 */ /* 0x000fe400078e33ff */
[----:B------:R-:W-:Y:S02]  /*0660*/  ISETP.GT.U32.AND P1, PT, R10, R7, PT ;  /* 0x000000070a00720c */ /* 0x000fe40003f24070 */
[----:B------:R-:W-:Y:S02]  /*0670*/  LEA.HI R6, R11, R11, RZ, 0x1 ;  /* 0x0000000b0b067211 */ /* 0x000fe400078f08ff */
[----:B------:R-:W-:-:S02]  /*0680*/  ISETP.GE.AND P3, PT, R8, RZ, PT ;  /* 0x000000ff0800720c */ /* 0x000fc40003f66270 */
[----:B------:R-:W-:-:S05]  /*0690*/  LOP3.LUT R6, R6, 0xfffffffe, RZ, 0xc0, !PT ;  /* 0xfffffffe06067812 */ /* 0x000fca00078ec0ff */
[----:B------:R-:W-:Y:S02]  /*06a0*/  IMAD.IADD R12, R11, 0x1, -R6 ;  /* 0x000000010b0c7824 */ /* 0x000fe400078e0a06 */
[----:B------:R-:W-:Y:S01]  /*06b0*/  @!P1 IMAD.IADD R7, R7, 0x1, -R10 ;  /* 0x0000000107079824 */ /* 0x000fe200078e0a0a */
[----:B------:R-:W-:Y:S01]  /*06c0*/  ISETP.NE.AND P1, PT, R14, RZ, PT ;  /* 0x000000ff0e00720c */ /* 0x000fe20003f25270 */
[----:B------:R-:W-:-:S03]  /*06d0*/  IMAD R6, R12, -0x2, R11 ;  /* 0xfffffffe0c067824 */ /* 0x000fc600078e020b */
[----:B------:R-:W-:Y:S01]  /*06e0*/  ISETP.GT.U32.AND P2, PT, R10, R7, PT ;  /* 0x000000070a00720c */ /* 0x000fe20003f44070 */
[----:B------:R-:W-:-:S05]  /*06f0*/  IMAD R6, R6, R9, R9 ;  /* 0x0000000906067224 */ /* 0x000fca00078e0209 */
[----:B------:R-:W-:-:S04]  /*0700*/  VIADDMNMX R13, R6, R9, R0, PT ;  /* 0x00000009060d7246 */ /* 0x000fc80003800100 */
[----:B------:R-:W-:-:S03]  /*0710*/  VIMNMX R13, PT, PT, R4, R13, PT ;  /* 0x0000000d040d7248 */ /* 0x000fc60003fe0100 */
[----:B------:R-:W-:Y:S01]  /*0720*/  @!P2 IMAD.IADD R7, R7, 0x1, -R10 ;  /* 0x000000010707a824 */ /* 0x000fe200078e0a0a */
[----:B------:R-:W-:Y:S02]  /*0730*/  ISETP.GT.AND P2, PT, R13, R6, PT ;  /* 0x000000060d00720c */ /* 0x000fe40003f44270 */
[----:B------:R-:W-:Y:S01]  /*0740*/  IADD3 R10, PT, PT, -R11, RZ, RZ ;  /* 0x000000ff0b0a7210 */ /* 0x000fe20007ffe1ff */
[----:B------:R-:W-:Y:S01]  /*0750*/  @!P3 IMAD.MOV R7, RZ, RZ, -R7 ;  /* 0x000000ffff07b224 */ /* 0x000fe200078e0a07 */
[----:B------:R-:W-:-:S03]  /*0760*/  @!P1 LOP3.LUT R7, RZ, R14, RZ, 0x33, !PT ;  /* 0x0000000eff079212 */ /* 0x000fc600078e33ff */
[----:B------:R-:W-:-:S05]  /*0770*/  IMAD R10, R9, R10, R8 ;  /* 0x0000000a090a7224 */ /* 0x000fca00078e0208 */
[----:B------:R-:W-:Y:S01]  /*0780*/  IADD3 R7, PT, PT, R10, R8, -R7 ;  /* 0x000000080a077210 */ /* 0x000fe20007ffe807 */
[----:B------:R-:W-:Y:S06]  /*0790*/  @!P2 BRA `(.L_x_22) ;  /* 0x000000040020a947 */ /* 0x000fec0003800000 */
[----:B------:R-:W0:Y:S01]  /*07a0*/  S2R R10, SR_CgaCtaId ;  /* 0x00000000000a7919 */ /* 0x000e220000008800 */
[----:B------:R-:W-:Y:S01]  /*07b0*/  MOV R11, 0x400 ;  /* 0x00000400000b7802 */ /* 0x000fe20000000f00 */
[----:B------:R-:W-:Y:S01]  /*07c0*/  BSSY.RECONVERGENT B2, `(.L_x_23) ;  /* 0x000003d000027945 */ /* 0x000fe20003800200 */
[----:B------:R-:W-:Y:S02]  /*07d0*/  IMAD.MOV.U32 R15, RZ, RZ, R13 ;  /* 0x000000ffff0f7224 */ /* 0x000fe400078e000d */
[----:B------:R-:W-:Y:S01]  /*07e0*/  IMAD.MOV.U32 R16, RZ, RZ, R6 ;  /* 0x000000ffff107224 */ /* 0x000fe200078e0006 */
[----:B0-----:R-:W-:-:S05]  /*07f0*/  LEA R11, R10, R11, 0x18 ;  /* 0x0000000b0a0b7211 */ /* 0x001fca00078ec0ff */
[----:B------:R-:W-:-:S06]  /*0800*/  IMAD R10, R8, 0x4, R11 ;  /* 0x00000004080a7824 */ /* 0x000fcc00078e020b */
[----:B------:R-:W0:Y:S02]  /*0810*/  LDS R10, [R10] ;  /* 0x000000000a0a7984 */ /* 0x000e240000000800 */
.L_x_26:
[----:B------:R-:W-:-:S04]  /*0820*/  IMAD.MOV.U32 R20, RZ, RZ, R16 ;  /* 0x000000ffff147224 */ /* 0x000fc800078e0010 */
[----:B------:R-:W-:-:S05]  /*0830*/  IMAD.IADD R16, R20, 0x1, R15 ;  /* 0x0000000114107824 */ /* 0x000fca00078e020f */
[----:B------:R-:W-:-:S04]  /*0840*/  LEA.HI R16, R16, R16, RZ, 0x1 ;  /* 0x0000001010107211 */ /* 0x000fc800078f08ff */
[----:B------:R-:W-:-:S04]  /*0850*/  SHF.R.S32.HI R18, RZ, 0x1, R16 ;  /* 0x00000001ff127819 */ /* 0x000fc80000011410 */
[----:B------:R-:W-:-:S05]  /*0860*/  LEA R16, R18, R11, 0x2 ;  /* 0x0000000b12107211 */ /* 0x000fca00078e10ff */
[----:B------:R-:W0:Y:S02]  /*0870*/  LDS R17, [R16] ;  /* 0x0000000010117984 */ /* 0x000e240000000800 */
[----:B0-----:R-:W-:-:S04]  /*0880*/  ISETP.NE.AND P1, PT, R17, R10, PT ;  /* 0x0000000a1100720c */ /* 0x001fc80003f25270 */
[----:B------:R-:W-:-:S13]  /*0890*/  ISETP.NE.OR P2, PT, R12, 0x1, P1 ;  /* 0x000000010c00780c */ /* 0x000fda0000f45670 */
[----:B------:R-:W-:Y:S05]  /*08a0*/  @!P2 BRA `(.L_x_24) ;  /* 0x00000000008ca947 */ /* 0x000fea0003800000 */
[----:B------:R-:W-:-:S13]  /*08b0*/  ISETP.NE.OR P1, PT, R12, RZ, P1 ;  /* 0x000000ff0c00720c */ /* 0x000fda0000f25670 */
[----:B------:R-:W-:Y:S05]  /*08c0*/  @!P1 BRA `(.L_x_25) ;  /* 0x0000000000549947 */ /* 0x000fea0003800000 */
[----:B------:R-:W-:-:S04]  /*08d0*/  ISETP.GT.AND P1, PT, R17, R10, PT ;  /* 0x0000000a1100720c */ /* 0x000fc80003f24270 */
[----:B------:R-:W-:-:S09]  /*08e0*/  SEL R15, R18, R15, P1 ;  /* 0x0000000f120f7207 */ /* 0x000fd20000800000 */
[----:B------:R-:W-:-:S04]  /*08f0*/  @!P1 VIADD R20, R18, 0x1 ;  /* 0x0000000112149836 */ /* 0x000fc80000000000 */
[----:B------:R-:W-:Y:S01]  /*0900*/  IMAD.MOV.U32 R16, RZ, RZ, R20 ;  /* 0x000000ffff107224 */ /* 0x000fe200078e0014 */
[----:B------:R-:W-:-:S13]  /*0910*/  ISETP.GE.AND P1, PT, R20, R15, PT ;  /* 0x0000000f1400720c */ /* 0x000fda0003f26270 */
[----:B------:R-:W-:Y:S05]  /*0920*/  @!P1 BRA `(.L_x_26) ;  /* 0xfffffffc00bc9947 */ /* 0x000fea000383ffff */
[----:B------:R-:W-:Y:S01]  /*0930*/  ISETP.GE.AND P1, PT, R18, R6, PT ;  /* 0x000000061200720c */ /* 0x000fe20003f26270 */
[----:B------:R-:W-:-:S12]  /*0940*/  BSSY.RECONVERGENT B3, `(.L_x_27) ;  /* 0x000000b000037945 */ /* 0x000fd80003800200 */
[----:B------:R-:W-:Y:S05]  /*0950*/  @!P1 BRA `(.L_x_28) ;  /* 0x0000000000249947 */ /* 0x000fea0003800000 */
[----:B------:R-:W-:-:S07]  /*0960*/  VIADD R15, R6, 0xffffffff ;  /* 0xffffffff060f7836 */ /* 0x000fce0000000000 */
.L_x_29:
[----:B------:R-:W-:-:S05]  /*0970*/  IMAD R12, R18, 0x4, R11 ;  /* 0x00000004120c7824 */ /* 0x000fca00078e020b */
[----:B------:R-:W0:Y:S02]  /*0980*/  LDS R13, [R12] ;  /* 0x000000000c0d7984 */ /* 0x000e240000000800 */
[----:B0-----:R-:W-:-:S13]  /*0990*/  ISETP.GT.AND P1, PT, R13, R10, PT ;  /* 0x0000000a0d00720c */ /* 0x001fda0003f24270 */
[----:B------:R-:W-:Y:S05]  /*09a0*/  @!P1 BRA `(.L_x_28) ;  /* 0x0000000000109947 */ /* 0x000fea0003800000 */
[C---:B------:R-:W-:Y:S01]  /*09b0*/  ISETP.GT.AND P1, PT, R18.reuse, R6, PT ;  /* 0x000000061200720c */ /* 0x040fe20003f24270 */
[----:B------:R-:W-:-:S12]  /*09c0*/  VIADD R18, R18, 0xffffffff ;  /* 0xffffffff12127836 */ /* 0x000fd80000000000 */
[----:B------:R-:W-:Y:S05]  /*09d0*/  @P1 BRA `(.L_x_29) ;  /* 0xfffffffc00e41947 */ /* 0x000fea000383ffff */
[----:B------:R-:W-:-:S07]  /*09e0*/  MOV R18, R15 ;  /* 0x0000000f00127202 */ /* 0x000fce0000000f00 */
.L_x_28:
[----:B-1----:R-:W-:Y:S05]  /*09f0*/  BSYNC.RECONVERGENT B3 ;  /* 0x0000000000037941 */ /* 0x002fea0003800200 */
.L_x_27:
[----:B------:R-:W-:Y:S01]  /*0a00*/  VIADD R12, R18, 0x1 ;  /* 0x00000001120c7836 */ /* 0x000fe20000000000 */
[----:B------:R-:W-:Y:S06]  /*0a10*/  BRA `(.L_x_30) ;  /* 0x00000000005c7947 */ /* 0x000fec0003800000 */
.L_x_25:
[----:B------:R-:W-:-:S07]  /*0a20*/  VIMNMX R15, PT, PT, R6, R18, PT ;  /* 0x00000012060f7248 */ /* 0x000fce0003fe0100 */
.L_x_31:
[----:B------:R-:W-:Y:S01]  /*0a30*/  ISETP.GT.AND P1, PT, R18, R6, PT ;  /* 0x000000061200720c */ /* 0x000fe20003f24270 */
[----:B------:R-:W-:Y:S02]  /*0a40*/  IMAD.MOV.U32 R16, RZ, RZ, R18 ;  /* 0x000000ffff107224 */ /* 0x000fe400078e0012 */
[----:B------:R-:W-:-:S10]  /*0a50*/  IMAD.MOV.U32 R12, RZ, RZ, R15 ;  /* 0x000000ffff0c7224 */ /* 0x000fd400078e000f */
[----:B------:R-:W-:Y:S05]  /*0a60*/  @!P1 BRA `(.L_x_30) ;  /* 0x0000000000489947 */ /* 0x000fea0003800000 */
[C---:B------:R-:W-:Y:S02]  /*0a70*/  IMAD R12, R18.reuse, 0x4, R11 ;  /* 0x00000004120c7824 */ /* 0x040fe400078e020b */
[----:B------:R-:W-:-:S03]  /*0a80*/  VIADD R18, R18, 0xffffffff ;  /* 0xffffffff12127836 */ /* 0x000fc60000000000 */
[----:B------:R-:W0:Y:S02]  /*0a90*/  LDS R13, [R12+-0x4] ;  /* 0xfffffc000c0d7984 */ /* 0x000e240000000800 */
[----:B0-----:R-:W-:-:S13]  /*0aa0*/  ISETP.NE.AND P1, PT, R13, R10, PT ;  /* 0x0000000a0d00720c */ /* 0x001fda0003f25270 */
[----:B------:R-:W-:Y:S05]  /*0ab0*/  @!P1 BRA `(.L_x_31) ;  /* 0xfffffffc00dc9947 */ /* 0x000fea000383ffff */
[----:B------:R-:W-:Y:S01]  /*0ac0*/  MOV R12, R16 ;  /* 0x00000010000c7202 */ /* 0x000fe20000000f00 */
[----:B------:R-:W-:Y:S06]  /*0ad0*/  BRA `(.L_x_30) ;  /* 0x00000000002c7947 */ /* 0x000fec0003800000 */
.L_x_24:
[----:B------:R-:W-:-:S07]  /*0ae0*/  VIADDMNMX R16, R18, 0x1, R13, !PT ;  /* 0x0000000112107846 */ /* 0x000fce000780010d */
.L_x_32:
[----:B------:R-:W-:Y:S02]  /*0af0*/  VIADD R20, R18, 0x1 ;  /* 0x0000000112147836 */ /* 0x000fe40000000000 */
[----:B------:R-:W-:-:S03]  /*0b00*/  IMAD.MOV.U32 R12, RZ, RZ, R16 ;  /* 0x000000ffff0c7224 */ /* 0x000fc600078e0010 */
[----:B------:R-:W-:-:S13]  /*0b10*/  ISETP.GE.AND P1, PT, R20, R13, PT ;  /* 0x0000000d1400720c */ /* 0x000fda0003f26270 */
[----:B------:R-:W-:Y:S05]  /*0b20*/  @P1 BRA `(.L_x_30) ;  /* 0x0000000000181947 */ /* 0x000fea0003800000 */
[----:B------:R-:W-:Y:S02]  /*0b30*/  IMAD R12, R18, 0x4, R11 ;  /* 0x00000004120c7824 */ /* 0x000fe400078e020b */
[----:B------:R-:W-:-:S03]  /*0b40*/  IMAD.MOV.U32 R18, RZ, RZ, R20 ;  /* 0x000000ffff127224 */ /* 0x000fc600078e0014 */
[----:B------:R-:W0:Y:S02]  /*0b50*/  LDS R15, [R12+0x4] ;  /* 0x000004000c0f7984 */ /* 0x000e240000000800 */
[----:B0-----:R-:W-:-:S13]  /*0b60*/  ISETP.NE.AND P1, PT, R15, R10, PT ;  /* 0x0000000a0f00720c */ /* 0x001fda0003f25270 */
[----:B------:R-:W-:Y:S05]  /*0b70*/  @!P1 BRA `(.L_x_32) ;  /* 0xfffffffc00dc9947 */ /* 0x000fea000383ffff */
[----:B------:R-:W-:-:S07]  /*0b80*/  IMAD.MOV.U32 R12, RZ, RZ, R20 ;  /* 0x000000ffff0c7224 */ /* 0x000fce00078e0014 */
.L_x_30:
[----:B-1----:R-:W-:Y:S05]  /*0b90*/  BSYNC.RECONVERGENT B2 ;  /* 0x0000000000027941 */ /* 0x002fea0003800200 */
.L_x_23:
[----:B------:R-:W0:Y:S01]  /*0ba0*/  S2UR UR5, SR_CgaCtaId ;  /* 0x00000000000579c3 */ /* 0x000e220000008800 */
[----:B------:R-:W-:Y:S01]  /*0bb0*/  UMOV UR4, 0x400 ;  /* 0x0000040000047882 */ /* 0x000fe20000000000 */
[----:B------:R-:W-:Y:S01]  /*0bc0*/  IADD3 R12, PT, PT, R12, R7, -R6 ;  /* 0x000000070c0c7210 */ /* 0x000fe20007ffe806 */
[----:B------:R-:W-:-:S04]  /*0bd0*/  UIADD3 UR4, UPT, UPT, UR4, 0x6000, URZ ;  /* 0x0000600004047890 */ /* 0x000fc8000fffe0ff */
[----:B0-----:R-:W-:-:S06]  /*0be0*/  ULEA UR4, UR5, UR4, 0x18 ;  /* 0x0000000405047291 */ /* 0x001fcc000f8ec0ff */
[----:B------:R-:W-:-:S05]  /*0bf0*/  LEA R7, R12, UR4, 0x2 ;  /* 0x000000040c077c11 */ /* 0x000fca000f8e10ff */
[----:B------:R0:W-:Y:S01]  /*0c00*/  STS [R7], R10 ;  /* 0x0000000a07007388 */ /* 0x0001e20000000800 */
[----:B------:R-:W-:Y:S05]  /*0c10*/  BRA `(.L_x_33) ;  /* 0x0000000000247947 */ /* 0x000fea0003800000 */
.L_x_22:
[----:B------:R-:W0:Y:S01]  /*0c20*/  S2UR UR5, SR_CgaCtaId ;  /* 0x00000000000579c3 */ /* 0x000e220000008800 */
[----:B------:R-:W-:Y:S02]  /*0c30*/  UMOV UR4, 0x400 ;  /* 0x0000040000047882 */ /* 0x000fe40000000000 */
[----:B0-----:R-:W-:Y:S02]  /*0c40*/  ULEA UR7, UR5, UR4, 0x18 ;  /* 0x0000000405077291 */ /* 0x001fe4000f8ec0ff */
[----:B------:R-:W-:-:S04]  /*0c50*/  UIADD3 UR4, UPT, UPT, UR4, 0x6000, URZ ;  /* 0x0000600004047890 */ /* 0x000fc8000fffe0ff */
[----:B------:R-:W-:Y:S01]  /*0c60*/  LEA R6, R8, UR7, 0x2 ;  /* 0x0000000708067c11 */ /* 0x000fe2000f8e10ff */
[----:B------:R-:W-:-:S05]  /*0c70*/  ULEA UR4, UR5, UR4, 0x18 ;  /* 0x0000000405047291 */ /* 0x000fca000f8ec0ff */
[----:B------:R-:W0:Y:S01]  /*0c80*/  LDS R6, [R6] ;  /* 0x0000000006067984 */ /* 0x000e220000000800 */
[----:B------:R-:W-:-:S05]  /*0c90*/  LEA R7, R7, UR4, 0x2 ;  /* 0x0000000407077c11 */ /* 0x000fca000f8e10ff */
[----:B0-----:R2:W-:Y:S02]  /*0ca0*/  STS [R7], R6 ;  /* 0x0000000607007388 */ /* 0x0015e40000000800 */
.L_x_33:
[----:B-1----:R-:W-:Y:S05]  /*0cb0*/  BSYNC.RECONVERGENT B1 ;  /* 0x0000000000017941 */ /* 0x002fea0003800200 */
.L_x_21:
[----:B------:R-:W1:Y:S01]  /*0cc0*/  LDCU UR4, c[0x0][0x388] ;  /* 0x00007100ff0477ac */ /* 0x000e620008000800 */
[----:B------:R-:W-:-:S04]  /*0cd0*/  IADD3 R8, PT, PT, R8, UR6, RZ ;  /* 0x0000000608087c10 */ /* 0x000fc8000fffe0ff */
[----:B------:R-:W-:Y:S01]  /*0ce0*/  ISETP.LT.AND P2, PT, R8, R0, PT ;  /* 0x000000000800720c */ /* 0x000fe20003f41270 */
[----:B--2---:R-:W-:-:S05]  /*0cf0*/  IMAD.IADD R6, R2, 0x1, R8 ;  /* 0x0000000102067824 */ /* 0x004fca00078e0208 */
[----:B-1----:R-:W-:-:S13]  /*0d00*/  ISETP.GE.AND P1, PT, R6, UR4, PT ;  /* 0x0000000406007c0c */ /* 0x002fda000bf26270 */
[----:B------:R-:W-:Y:S05]  /*0d10*/  @!P1 BRA P2, `(.L_x_34) ;  /* 0xfffffff400b49947 */ /* 0x000fea000103ffff */
.L_x_20:
[----:B-1----:R-:W-:Y:S05]  /*0d20*/  BSYNC.RECONVERGENT B0 ;  /* 0x0000000000007941 */ /* 0x002fea0003800200 */
.L_x_19:
[----:B------:R-:W-:Y:S06]  /*0d30*/  BAR.SYNC.DEFER_BLOCKING 0x0 ;  /* 0x0000000000007b1d */ /* 0x000fec0000010000 */
[----:B------:R-:W-:Y:S04]  /*0d40*/  BSSY.RECONVERGENT B0, `(.L_x_35) ;  /* 0x0000012000007945 */ /* 0x000fe80003800200 */
[----:B------:R-:W-:Y:S05]  /*0d50*/  @!P0 BRA `(.L_x_36) ;  /* 0x0000000000408947 */ /* 0x000fea0003800000 */
[----:B0-----:R-:W0:Y:S01]  /*0d60*/  S2R R8, SR_CgaCtaId ;  /* 0x0000000000087919 */ /* 0x001e220000008800 */
[----:B------:R-:W1:Y:S01]  /*0d70*/  LDC R13, c[0x0][0x388] ;  /* 0x0000e200ff0d7b82 */ /* 0x000e620000000800 */
[----:B------:R-:W-:-:S05]  /*0d80*/  MOV R6, 0x400 ;  /* 0x0000040000067802 */ /* 0x000fca0000000f00 */
[----:B------:R-:W-:-:S05]  /*0d90*/  VIADD R7, R6, 0x6000 ;  /* 0x0000600006077836 */ /* 0x000fca0000000000 */
[C---:B0-----:R-:W-:Y:S01]  /*0da0*/  LEA R10, R8.reuse, R7, 0x18 ;  /* 0x00000007080a7211 */ /* 0x041fe200078ec0ff */
[----:B------:R-:W-:Y:S01]  /*0db0*/  IMAD.MOV.U32 R7, RZ, RZ, R3 ;  /* 0x000000ffff077224 */ /* 0x000fe200078e0003 */
[----:B------:R-:W-:-:S07]  /*0dc0*/  LEA R12, R8, R6, 0x18 ;  /* 0x00000006080c7211 */ /* 0x000fce00078ec0ff */
.L_x_37:
[C---:B--2---:R-:W-:Y:S02]  /*0dd0*/  IMAD R6, R7.reuse, 0x4, R10 ;  /* 0x0000000407067824 */ /* 0x044fe400078e020a */
[C---:B------:R-:W-:Y:S01]  /*0de0*/  IMAD R11, R7.reuse, 0x4, R12 ;  /* 0x00000004070b7824 */ /* 0x040fe200078e020c */
[----:B------:R-:W-:-:S03]  /*0df0*/  IADD3 R7, PT, PT, R7, UR6, RZ ;  /* 0x0000000607077c10 */ /* 0x000fc6000fffe0ff */
[----:B------:R-:W0:Y:S01]  /*0e00*/  LDS R6, [R6] ;  /* 0x0000000006067984 */ /* 0x000e220000000800 */
[----:B------:R-:W-:Y:S01]  /*0e10*/  ISETP.LT.AND P2, PT, R7, R0, PT ;  /* 0x000000000700720c */ /* 0x000fe20003f41270 */
[----:B------:R-:W-:-:S05]  /*0e20*/  IMAD.IADD R8, R2, 0x1, R7 ;  /* 0x0000000102087824 */ /* 0x000fca00078e0207 */
[----:B-1----:R-:W-:Y:S01]  /*0e30*/  ISETP.GE.AND P1, PT, R8, R13, PT ;  /* 0x0000000d0800720c */ /* 0x002fe20003f26270 */
[----:B0-----:R2:W-:-:S12]  /*0e40*/  STS [R11], R6 ;  /* 0x000000060b007388 */ /* 0x0015d80000000800 */
[----:B------:R-:W-:Y:S05]  /*0e50*/  @!P1 BRA P2, `(.L_x_37) ;  /* 0xfffffffc00dc9947 */ /* 0x000fea000103ffff */
.L_x_36:
[----:B------:R-:W-:Y:S05]  /*0e60*/  BSYNC.RECONVERGENT B0 ;  /* 0x0000000000007941 */ /* 0x000fea0003800200 */
.L_x_35:
[----:B------:R-:W-:-:S05]  /*0e70*/  IMAD.SHL.U32 R9, R9, 0x2, RZ ;  /* 0x0000000209097824 */ /* 0x000fca00078e00ff */
[----:B------:R-:W-:-:S13]  /*0e80*/  ISETP.GE.AND P1, PT, R9, R0, PT ;  /* 0x000000000900720c */ /* 0x000fda0003f26270 */
[----:B------:R-:W-:Y:S05]  /*0e90*/  @!P1 BRA `(.L_x_38) ;  /* 0xfffffff400409947 */ /* 0x000fea000383ffff */
.L_x_18:
[----:B------:R-:W-:Y:S05]  /*0ea0*/  @!P0 EXIT ;  /* 0x000000000000894d */ /* 0x000fea0003800000 */
[----:B------:R-:W1:Y:S01]  /*0eb0*/  S2UR UR5, SR_CgaCtaId ;  /* 0x00000000000579c3 */ /* 0x000e620000008800 */
[----:B------:R-:W-:Y:S01]  /*0ec0*/  UMOV UR4, 0x400 ;  /* 0x0000040000047882 */ /* 0x000fe20000000000 */
[----:B------:R-:W3:Y:S01]  /*0ed0*/  LDCU UR6, c[0x0][0x360] ;  /* 0x00006c00ff0677ac */ /* 0x000ee20008000800 */
[----:B------:R-:W4:Y:S05]  /*0ee0*/  LDCU UR7, c[0x0][0x388] ;  /* 0x00007100ff0777ac */ /* 0x000f2a0008000800 */
[----:B0-----:R-:W0:Y:S01]  /*0ef0*/  LDC.64 R8, c[0x0][0x380] ;  /* 0x0000e000ff087b82 */ /* 0x001e220000000a00 */
[----:B-1-34-:R-:W-:-:S12]  /*0f00*/  ULEA UR4, UR5, UR4, 0x18 ;  /* 0x0000000405047291 */ /* 0x01afd8000f8ec0ff */
.L_x_39:
[----:B------:R-:W-:Y:S01]  /*0f10*/  LEA R4, R3, UR4, 0x2 ;  /* 0x0000000403047c11 */ /* 0x000fe2000f8e10ff */
[----:B012---:R-:W-:-:S04]  /*0f20*/  IMAD.WIDE R6, R5, 0x4, R8 ;  /* 0x0000000405067825 */ /* 0x007fc800078e0208 */
[----:B------:R-:W0:Y:S01]  /*0f30*/  LDS R11, [R4] ;  /* 0x00000000040b7984 */ /* 0x000e220000000800 */
[----:B------:R-:W-:-:S04]  /*0f40*/  VIADD R3, R3, UR6 ;  /* 0x0000000603037c36 */ /* 0x000fc80008000000 */
[----:B------:R-:W-:Y:S01]  /*0f50*/  IMAD.IADD R5, R2, 0x1, R3 ;  /* 0x0000000102057824 */ /* 0x000fe200078e0203 */
[----:B------:R-:W-:-:S04]  /*0f60*/  ISETP.LT.AND P1, PT, R3, R0, PT ;  /* 0x000000000300720c */ /* 0x000fc80003f21270 */
[----:B------:R-:W-:Y:S01]  /*0f70*/  ISETP.GE.AND P0, PT, R5, UR7, PT ;  /* 0x0000000705007c0c */ /* 0x000fe2000bf06270 */
[----:B0-----:R1:W-:-:S12]  /*0f80*/  STG.E desc[UR8][R6.64], R11 ;  /* 0x0000000b06007986 */ /* 0x0013d8000c101908 */
[----:B------:R-:W-:Y:S05]  /*0f90*/  @!P0 BRA P1, `(.L_x_39) ;  /* 0xfffffffc00dc8947 */ /* 0x000fea000083ffff */
[----:B------:R-:W-:Y:S05]  /*0fa0*/  EXIT ;  /* 0x000000000000794d */ /* 0x000fea0003800000 */
.L_x_40:
        /* <DEDUP_REMOVED lines=13> */
.L_x_47:


//--------------------- .text._Z15copyArrayDevicePiS_ii --------------------------
	.section	.text._Z15copyArrayDevicePiS_ii,"ax",@progbits
	.align	128
        .global         _Z15copyArrayDevicePiS_ii
        .type           _Z15copyArrayDevicePiS_ii,@function
        .size           _Z15copyArrayDevicePiS_ii,(.L_x_48 - _Z15copyArrayDevicePiS_ii)
        .other          _Z15copyArrayDevicePiS_ii,@"STO_CUDA_ENTRY STV_DEFAULT"
_Z15copyArrayDevicePiS_ii:
.text._Z15copyArrayDevicePiS_ii:
[----:B------:R-:W-:Y:S01]  /*0000*/  LDC R1, c[0x0][0x37c] ;  /* 0x0000df00ff017b82 */ /* 0x000fe20000000800 */
[----:B------:R-:W0:Y:S07]  /*0010*/  S2R R0, SR_TID.X ;  /* 0x0000000000007919 */ /* 0x000e2e0000002100 */
[----:B------:R-:W1:Y:S01]  /*0020*/  LDC.64 R6, c[0x0][0x390] ;  /* 0x0000e400ff067b82 */ /* 0x000e620000000a00 */
[----:B------:R-:W1:Y:S01]  /*0030*/  LDCU UR4, c[0x0][0x360] ;  /* 0x00006c00ff0477ac */ /* 0x000e620008000800 */
[----:B------:R-:W0:Y:S01]  /*0040*/  S2R R3, SR_CTAID.X ;  /* 0x0000000000037919 */ /* 0x000e220000002500 */
[----:B-1----:R-:W-:-:S02]  /*0050*/  IMAD R7, R7, UR4, RZ ;  /* 0x0000000407077c24 */ /* 0x002fc4000f8e02ff */
[----:B0-----:R-:W-:-:S05]  /*0060*/  IMAD R0, R3, UR4, R0 ;  /* 0x0000000403007c24 */ /* 0x001fca000f8e0200 */
[----:B------:R-:W-:-:S13]  /*0070*/  ISETP.GE.AND P0, PT, R0, R6, PT ;  /* 0x000000060000720c */ /* 0x000fda0003f06270 */
[----:B------:R-:W-:Y:S05]  /*0080*/  @P0 EXIT ;  /* 0x000000000000094d */ /* 0x000fea0003800000 */
[----:B------:R-:W0:Y:S01]  /*0090*/  I2F.U32.RP R9, R7 ;  /* 0x0000000700097306 */ /* 0x000e220000209000 */
[C---:B------:R-:W-:Y:S01]  /*00a0*/  IADD3 R5, PT, PT, R7.reuse, R0, RZ ;  /* 0x0000000007057210 */ /* 0x040fe20007ffe0ff */
[----:B------:R-:W-:Y:S01]  /*00b0*/  IMAD.MOV R11, RZ, RZ, -R7 ;  /* 0x000000ffff0b7224 */ /* 0x000fe200078e0a07 */
[----:B------:R-:W-:Y:S01]  /*00c0*/  ISETP.NE.U32.AND P2, PT, R7, RZ, PT ;  /* 0x000000ff0700720c */ /* 0x000fe20003f45070 */
[----:B------:R-:W1:Y:S01]  /*00d0*/  LDCU.64 UR4, c[0x0][0x358] ;  /* 0x00006b00ff0477ac */ /* 0x000e620008000a00 */
[CC--:B------:R-:W-:Y:S01]  /*00e0*/  ISETP.GE.AND P0, PT, R5.reuse, R6.reuse, PT ;  /* 0x000000060500720c */ /* 0x0c0fe20003f06270 */
[----:B------:R-:W-:Y:S01]  /*00f0*/  BSSY.RECONVERGENT B0, `(.L_x_41) ;  /* 0x0000027000007945 */ /* 0x000fe20003800200 */
[----:B------:R-:W-:Y:S02]  /*0100*/  VIMNMX R4, PT, PT, R5, R6, !PT ;  /* 0x0000000605047248 */ /* 0x000fe40007fe0100 */
[----:B------:R-:W-:-:S04]  /*0110*/  SEL R8, RZ, 0x1, P0 ;  /* 0x00000001ff087807 */ /* 0x000fc80000000000 */
[----:B------:R-:W-:Y:S01]  /*0120*/  IADD3 R4, PT, PT, R4, -R5, -R8 ;  /* 0x8000000504047210 */ /* 0x000fe20007ffe808 */
[----:B0-----:R-:W0:Y:S02]  /*0130*/  MUFU.RCP R9, R9 ;  /* 0x0000000900097308 */ /* 0x001e240000001000 */
[----:B0-----:R-:W-:-:S06]  /*0140*/  IADD3 R2, PT, PT, R9, 0xffffffe, RZ ;  /* 0x0ffffffe09027810 */ /* 0x001fcc0007ffe0ff */
[----:B------:R0:W2:Y:S02]  /*0150*/  F2I.FTZ.U32.TRUNC.NTZ R3, R2 ;  /* 0x0000000200037305 */ /* 0x0000a4000021f000 */
[----:B0-----:R-:W-:Y:S02]  /*0160*/  IMAD.MOV.U32 R2, RZ, RZ, RZ ;  /* 0x000000ffff027224 */ /* 0x001fe400078e00ff */
[----:B--2---:R-:W-:-:S04]  /*0170*/  IMAD R11, R11, R3, RZ ;  /* 0x000000030b0b7224 */ /* 0x004fc800078e02ff */
[----:B------:R-:W-:-:S06]  /*0180*/  IMAD.HI.U32 R3, R3, R11, R2 ;  /* 0x0000000b03037227 */ /* 0x000fcc00078e0002 */
[----:B------:R-:W-:-:S05]  /*0190*/  IMAD.HI.U32 R9, R3, R4, RZ ;  /* 0x0000000403097227 */ /* 0x000fca00078e00ff */
[----:B------:R-:W-:-:S05]  /*01a0*/  IADD3 R2, PT, PT, -R9, RZ, RZ ;  /* 0x000000ff09027210 */ /* 0x000fca0007ffe1ff */
[----:B------:R-:W-:Y:S02]  /*01b0*/  IMAD R4, R7, R2, R4 ;  /* 0x0000000207047224 */ /* 0x000fe400078e0204 */
[----:B------:R-:W0:Y:S03]  /*01c0*/  LDC.64 R2, c[0x0][0x388] ;  /* 0x0000e200ff027b82 */ /* 0x000e260000000a00 */
[----:B------:R-:W-:-:S13]  /*01d0*/  ISETP.GE.U32.AND P0, PT, R4, R7, PT ;  /* 0x000000070400720c */ /* 0x000fda0003f06070 */
[----:B------:R-:W-:Y:S01]  /*01e0*/  @P0 IMAD.IADD R4, R4, 0x1, -R7 ;  /* 0x0000000104040824 */ /* 0x000fe200078e0a07 */
[----:B------:R-:W-:-:S04]  /*01f0*/  @P0 IADD3 R9, PT, PT, R9, 0x1, RZ ;  /* 0x0000000109090810 */ /* 0x000fc80007ffe0ff */
[-C--:B------:R-:W-:Y:S02]  /*0200*/  ISETP.GE.U32.AND P1, PT, R4, R7.reuse, PT ;  /* 0x000000070400720c */ /* 0x080fe40003f26070 */
[----:B------:R-:W2:Y:S11]  /*0210*/  LDC.64 R4, c[0x0][0x380] ;  /* 0x0000e000ff047b82 */ /* 0x000eb60000000a00 */
[----:B------:R-:W-:Y:S01]  /*0220*/  @P1 VIADD R9, R9, 0x1 ;  /* 0x0000000109091836 */ /* 0x000fe20000000000 */
[----:B------:R-:W-:-:S04]  /*0230*/  @!P2 LOP3.LUT R9, RZ, R7, RZ, 0x33, !PT ;  /* 0x00000007ff09a212 */ /* 0x000fc800078e33ff */
[----:B------:R-:W-:-:S04]  /*0240*/  IADD3 R8, PT, PT, R8, R9, RZ ;  /* 0x0000000908087210 */ /* 0x000fc80007ffe0ff */
[C---:B------:R-:W-:Y:S02]  /*0250*/  LOP3.LUT R9, R8.reuse, 0x3, RZ, 0xc0, !PT ;  /* 0x0000000308097812 */ /* 0x040fe400078ec0ff */
[----:B------:R-:W-:Y:S02]  /*0260*/  ISETP.GE.U32.AND P1, PT, R8, 0x3, PT ;  /* 0x000000030800780c */ /* 0x000fe40003f26070 */
[----:B------:R-:W-:-:S13]  /*0270*/  ISETP.NE.AND P0, PT, R9, 0x3, PT ;  /* 0x000000030900780c */ /* 0x000fda0003f05270 */
[----:B01----:R-:W-:Y:S05]  /*0280*/  @!P0 BRA `(.L_x_42) ;  /* 0x0000000000348947 */ /* 0x003fea0003800000 */
[----:B------:R-:W0:Y:S01]  /*0290*/  LDC.64 R12, c[0x0][0x380] ;  /* 0x0000e000ff0c7b82 */ /* 0x000e220000000a00 */
[----:B------:R-:W-:-:S05]  /*02a0*/  VIADD R8, R8, 0x1 ;  /* 0x0000000108087836 */ /* 0x000fca0000000000 */
[----:B------:R-:W-:Y:S02]  /*02b0*/  LOP3.LUT R8, R8, 0x3, RZ, 0xc0, !PT ;  /* 0x0000000308087812 */ /* 0x000fe400078ec0ff */
[----:B------:R-:W1:Y:S02]  /*02c0*/  LDC.64 R14, c[0x0][0x388] ;  /* 0x0000e200ff0e7b82 */ /* 0x000e640000000a00 */
[----:B------:R-:W-:-:S07]  /*02d0*/  IADD3 R16, PT, PT, -R8, RZ, RZ ;  /* 0x000000ff08107210 */ /* 0x000fce0007ffe1ff */
.L_x_43:
[----:B-1-3--:R-:W-:-:S06]  /*02e0*/  IMAD.WIDE R10, R0, 0x4, R14 ;  /* 0x00000004000a7825 */ /* 0x00afcc00078e020e */
[----:B------:R-:W3:Y:S01]  /*02f0*/  LDG.E R11, desc[UR4][R10.64] ;  /* 0x000000040a0b7981 */ /* 0x000ee2000c1e1900 */
[----:B0-----:R-:W-:Y:S01]  /*0300*/  IMAD.WIDE R8, R0, 0x4, R12 ;  /* 0x0000000400087825 */ /* 0x001fe200078e020c */
[----:B------:R-:W-:-:S03]  /*0310*/  IADD3 R0, PT, PT, R7, R0, RZ ;  /* 0x0000000007007210 */ /* 0x000fc60007ffe0ff */
[----:B------:R-:W-:-:S05]  /*0320*/  VIADD R16, R16, 0x1 ;  /* 0x0000000110107836 */ /* 0x000fca0000000000 */
[----:B------:R-:W-:Y:S01]  /*0330*/  ISETP.NE.AND P0, PT, R16, RZ, PT ;  /* 0x000000ff1000720c */ /* 0x000fe20003f05270 */
[----:B---3--:R3:W-:-:S12]  /*0340*/  STG.E desc[UR4][R8.64], R11 ;  /* 0x0000000b08007986 */ /* 0x0087d8000c101904 */
[----:B------:R-:W-:Y:S05]  /*0350*/  @P0 BRA `(.L_x_43) ;  /* 0xfffffffc00e00947 */ /* 0x000fea000383ffff */
.L_x_42:
[----:B------:R-:W-:Y:S05]  /*0360*/  BSYNC.RECONVERGENT B0 ;  /* 0x0000000000007941 */ /* 0x000fea0003800200 */
.L_x_41:
[----:B------:R-:W-:Y:S05]  /*0370*/  @!P1 EXIT ;  /* 0x000000000000994d */ /* 0x000fea0003800000 */
.L_x_44:
[----:B0-----:R-:W-:-:S05]  /*0380*/  IMAD.WIDE R18, R0, 0x4, R2 ;  /* 0x0000000400127825 */ /* 0x001fca00078e0202 */
[----:B------:R-:W4:Y:S01]  /*0390*/  LDG.E R23, desc[UR4][R18.64] ;  /* 0x0000000412177981 */ /* 0x000f22000c1e1900 */
[----:B--2---:R-:W-:-:S04]  /*03a0*/  IMAD.WIDE R20, R0, 0x4, R4 ;  /* 0x0000000400147825 */ /* 0x004fc800078e0204 */
[C---:B---3--:R-:W-:Y:S01]  /*03b0*/  IMAD.WIDE R8, R7.reuse, 0x4, R18 ;  /* 0x0000000407087825 */ /* 0x048fe200078e0212 */
[----:B----4-:R0:W-:Y:S04]  /*03c0*/  STG.E desc[UR4][R20.64], R23 ;  /* 0x0000001714007986 */ /* 0x0101e8000c101904 */
[----:B------:R-:W2:Y:S01]  /*03d0*/  LDG.E R25, desc[UR4][R8.64] ;  /* 0x0000000408197981 */ /* 0x000ea2000c1e1900 */
[----:B------:R-:W-:-:S04]  /*03e0*/  IMAD.WIDE R10, R7, 0x4, R20 ;  /* 0x00000004070a7825 */ /* 0x000fc800078e0214 */
[C---:B------:R-:W-:Y:S01]  /*03f0*/  IMAD.WIDE R12, R7.reuse, 0x4, R8 ;  /* 0x00000004070c7825 */ /* 0x040fe200078e0208 */
[----:B--2---:R0:W-:Y:S04]  /*0400*/  STG.E desc[UR4][R10.64], R25 ;  /* 0x000000190a007986 */ /* 0x0041e8000c101904 */
[----:B------:R-:W2:Y:S01]  /*0410*/  LDG.E R27, desc[UR4][R12.64] ;  /* 0x000000040c1b7981 */ /* 0x000ea2000c1e1900 */
[----:B------:R-:W-:-:S04]  /*0420*/  IMAD.WIDE R14, R7, 0x4, R10 ;  /* 0x00000004070e7825 */ /* 0x000fc800078e020a */
[C---:B------:R-:W-:Y:S01]  /*0430*/  IMAD.WIDE R16, R7.reuse, 0x4, R12 ;  /* 0x0000000407107825 */ /* 0x040fe200078e020c */
[----:B--2---:R0:W-:Y:S05]  /*0440*/  STG.E desc[UR4][R14.64], R27 ;  /* 0x0000001b0e007986 */ /* 0x0041ea000c101904 */
[----:B------:R-:W2:Y:S01]  /*0450*/  LDG.E R17, desc[UR4][R16.64] ;  /* 0x0000000410117981 */ /* 0x000ea2000c1e1900 */
[C---:B------:R-:W-:Y:S01]  /*0460*/  IMAD.WIDE R18, R7.reuse, 0x4, R14 ;  /* 0x0000000407127825 */ /* 0x040fe200078e020e */
[----:B------:R-:W-:-:S04]  /*0470*/  LEA R0, R7, R0, 0x2 ;  /* 0x0000000007007211 */ /* 0x000fc800078e10ff */
[----:B------:R-:W-:Y:S01]  /*0480*/  ISETP.GE.AND P0, PT, R0, R6, PT ;  /* 0x000000060000720c */ /* 0x000fe20003f06270 */
[----:B--2---:R0:W-:-:S12]  /*0490*/  STG.E desc[UR4][R18.64], R17 ;  /* 0x0000001112007986 */ /* 0x0041d8000c101904 */
[----:B------:R-:W-:Y:S05]  /*04a0*/  @!P0 BRA `(.L_x_44) ;  /* 0xfffffffc00b48947 */ /* 0x000fea000383ffff */
[----:B------:R-:W-:Y:S05]  /*04b0*/  EXIT ;  /* 0x000000000000794d */ /* 0x000fea0003800000 */
.L_x_45:
        /* <DEDUP_REMOVED lines=12> */
.L_x_48:


//--------------------- .nv.shared.reserved.0     --------------------------
	.section	.nv.shared.reserved.0,"aw",@nobits
	.weak		__nv_reservedSMEM_offset_0_alias
	.size		__nv_reservedSMEM_offset_0_alias, 0, 64
	.other		__nv_reservedSMEM_offset_0_alias,@"STO_CUDA_RESERVED_SHARED STV_DEFAULT"
__nv_reservedSMEM_offset_0_alias:
	.zero		0
	.zero		64


//--------------------- .nv.shared._Z10mergeInMemPiii --------------------------
	.section	.nv.shared._Z10mergeInMemPiii,"aw",@nobits
	.sectionflags	@""
	.align	4
.nv.shared._Z10mergeInMemPiii:
	.zero		50176


//--------------------- .nv.constant0._Z11mergeOffMemPiS_iii --------------------------
	.section	.nv.constant0._Z11mergeOffMemPiS_iii,"a",@progbits
	.sectionflags	@""
	.align	4
.nv.constant0._Z11mergeOffMemPiS_iii:
	.zero		924


//--------------------- .nv.constant0._Z10mergeInMemPiii --------------------------
	.section	.nv.constant0._Z10mergeInMemPiii,"a",@progbits
	.sectionflags	@""
	.align	4
.nv.constant0._Z10mergeInMemPiii:
	.zero		912


//--------------------- .nv.constant0._Z15copyArrayDevicePiS_ii --------------------------
	.section	.nv.constant0._Z15copyArrayDevicePiS_ii,"a",@progbits
	.sectionflags	@""
	.align	4
.nv.constant0._Z15copyArrayDevicePiS_ii:
	.zero		920


//--------------------- SYMBOLS --------------------------

	.type		.nv.reservedSmem.offset0,@object
	.size		.nv.reservedSmem.offset0,0x4
	.type		.nv.reservedSmem.cap,@object
	.size		.nv.reservedSmem.cap,0x4
